def attn_fwd(
    Q,
    K,
    V,
    Out,
    Lse,
    sm_scale,
    stride_qz,
    stride_qh,
    stride_qm,
    stride_qk,
    stride_kz,
    stride_kh,
    stride_kn,
    stride_kk,
    stride_vz,
    stride_vh,
    stride_vn,
    stride_vk,
    stride_oz,
    stride_oh,
    stride_om,
    stride_ok,
    seqlen_q,
    seqlen_k,
    BLOCK_M: tl.constexpr,
    BLOCK_N: tl.constexpr,
    HEAD_DIM: tl.constexpr,
    CAUSAL: tl.constexpr,
):
    start_m = tl.program_id(0)
    off_hz = tl.program_id(1)
    q_off = off_hz * stride_qh
    k_off = off_hz * stride_kh
    v_off = off_hz * stride_vh
    offs_m = start_m * BLOCK_M + tl.arange(0, BLOCK_M)
    offs_d = tl.arange(0, HEAD_DIM)
    offs_n = tl.arange(0, BLOCK_N)
    q_ptrs = Q + q_off + offs_m[:, None] * stride_qm + offs_d[None, :] * stride_qk
    k_ptrs = K + k_off + offs_d[:, None] * stride_kk + offs_n[None, :] * stride_kn
    v_ptrs = V + v_off + offs_n[:, None] * stride_vn + offs_d[None, :] * stride_vk
    m_i = tl.full([BLOCK_M], float("-inf"), dtype=tl.float32)
    l_i = tl.zeros([BLOCK_M], dtype=tl.float32) + 1.0
    acc = tl.zeros([BLOCK_M, HEAD_DIM], dtype=tl.float32)
    q = tl.load(q_ptrs)
    acc, l_i, m_i = _attn_fwd_inner(
        acc,
        l_i,
        m_i,
        q,
        k_ptrs,
        v_ptrs,
        sm_scale,
        stride_kn,
        stride_vn,
        start_m,
        seqlen_k,
        BLOCK_M,
        BLOCK_N,
        HEAD_DIM,
        CAUSAL,
    )
    acc = acc / l_i[:, None]
    lse = m_i + tl.math.log2(l_i) / 1.4426950408889634
    o_ptrs = (
        Out
        + off_hz * stride_oh
        + offs_m[:, None] * stride_om
        + offs_d[None, :] * stride_ok
    )
    tl.store(o_ptrs, acc.to(Out.dtype.element_ty))
    tl.store(Lse + off_hz * seqlen_q + offs_m, lse)

# config = {"BLOCK_M": 128, "BLOCK_N": 32, "HEAD_DIM": 64, "arch": "sm_90", "causal": false, "dtype": "fp8e4m3", "num_stages": 2, "num_warps": 4}
# arch = sm_90


// ===== COMPILED SASS (sm_90a) =====

	.target	sm_90a

	.elftype	@"ET_EXEC"


//--------------------- .note.nv.tkinfo           --------------------------
	.section	.note.nv.tkinfo,"",@"SHT_NOTE"
	.sectionflags	@"SHF_NOTE_NV_TKINFO"
	.tkinfo
        /*0018*/ 	.word	0x00000002
        /*0030*/ 	.string	""
        /*0030*/ 	.string	"ptxas"
        /*0030*/ 	.string	"Cuda compilation tools, release 13.0, V13.0.88"
        /*0030*/ 	.string	"Build cuda_13.0.r13.0/compiler.36424714_0"
        /*0030*/ 	.string	"-v  -suppress-debug-info  -lineinfo  -arch sm_90a "



//--------------------- .note.nv.cuinfo           --------------------------
	.section	.note.nv.cuinfo,"",@"SHT_NOTE"
	.sectionflags	@"SHF_NOTE_NV_CUINFO"
        /*0018*/ 	.short	0x0002
        /*001a*/ 	.short	0x005a
        /*001c*/ 	.short	0x0082
	.zero		2


//--------------------- .nv.info                  --------------------------
	.section	.nv.info,"",@"SHT_CUDA_INFO"
	.align	4


	//----- nvinfo : EIATTR_REGCOUNT
	.align		4
        /*0000*/ 	.byte	0x04, 0x2f
        /*0002*/ 	.short	(.L_2 - .L_1)
	.align		4
.L_1:
        /*0004*/ 	.word	index@(attn_fwd)
        /*0008*/ 	.word	0x000000fe


	//----- nvinfo : EIATTR_FRAME_SIZE
	.align		4
.L_2:
        /*000c*/ 	.byte	0x04, 0x11
        /*000e*/ 	.short	(.L_4 - .L_3)
	.align		4
.L_3:
        /*0010*/ 	.word	index@(attn_fwd)
        /*0014*/ 	.word	0x00000000


	//----- nvinfo : EIATTR_MIN_STACK_SIZE
	.align		4
.L_4:
        /*0018*/ 	.byte	0x04, 0x12
        /*001a*/ 	.short	(.L_6 - .L_5)
	.align		4
.L_5:
        /*001c*/ 	.word	index@(attn_fwd)
        /*0020*/ 	.word	0x00000000
.L_6:


//--------------------- .nv.compat                --------------------------
	.section	.nv.compat,"",@"SHT_CUDA_COMPAT_INFO"
	.align	4
        /*0000*/ 	.byte	0x02, 0x09, 0x01, 0x00, 0x02, 0x02, 0x04, 0x00, 0x02, 0x05, 0x05, 0x00, 0x03, 0x07, 0x01, 0x01
        /*0010*/ 	.byte	0x02, 0x03, 0x00, 0x00, 0x02, 0x06, 0x01, 0x00, 0x04, 0x0b, 0x08, 0x00, 0x00, 0x00, 0x00, 0x00
        /*0020*/ 	.byte	0x00, 0x00, 0x00, 0x00


//--------------------- .nv.info.attn_fwd         --------------------------
	.section	.nv.info.attn_fwd,"",@"SHT_CUDA_INFO"
	.sectionflags	@""
	.align	4


	//----- nvinfo : EIATTR_CUDA_API_VERSION
	.align		4
        /*0000*/ 	.byte	0x04, 0x37
        /*0002*/ 	.short	(.L_8 - .L_7)
.L_7:
        /*0004*/ 	.word	0x00000082


	//----- nvinfo : EIATTR_KPARAM_INFO
	.align		4
.L_8:
        /*0008*/ 	.byte	0x04, 0x17
        /*000a*/ 	.short	(.L_10 - .L_9)
.L_9:
        /*000c*/ 	.word	0x00000000
        /*0010*/ 	.short	0x0019
        /*0012*/ 	.short	0x0080
        /*0014*/ 	.byte	0x00, 0xf4, 0x21, 0x00


	//----- nvinfo : EIATTR_KPARAM_INFO
	.align		4
.L_10:
        /*0018*/ 	.byte	0x04, 0x17
        /*001a*/ 	.short	(.L_12 - .L_11)
.L_11:
        /*001c*/ 	.word	0x00000000
        /*0020*/ 	.short	0x0018
        /*0022*/ 	.short	0x0078
        /*0024*/ 	.byte	0x00, 0xf4, 0x21, 0x00


	//----- nvinfo : EIATTR_KPARAM_INFO
	.align		4
.L_12:
        /*0028*/ 	.byte	0x04, 0x17
        /*002a*/ 	.short	(.L_14 - .L_13)
.L_13:
        /*002c*/ 	.word	0x00000000
        /*0030*/ 	.short	0x0017
        /*0032*/ 	.short	0x0070
        /*0034*/ 	.byte	0x00, 0xf0, 0x11, 0x00


	//----- nvinfo : EIATTR_KPARAM_INFO
	.align		4
.L_14:
        /*0038*/ 	.byte	0x04, 0x17
        /*003a*/ 	.short	(.L_16 - .L_15)
.L_15:
        /*003c*/ 	.word	0x00000000
        /*0040*/ 	.short	0x0016
        /*0042*/ 	.short	0x006c
        /*0044*/ 	.byte	0x00, 0xf0, 0x11, 0x00


	//----- nvinfo : EIATTR_KPARAM_INFO
	.align		4
.L_16:
        /*0048*/ 	.byte	0x04, 0x17
        /*004a*/ 	.short	(.L_18 - .L_17)
.L_17:
        /*004c*/ 	.word	0x00000000
        /*0050*/ 	.short	0x0015
        /*0052*/ 	.short	0x0068
        /*0054*/ 	.byte	0x00, 0xf0, 0x11, 0x00


	//----- nvinfo : EIATTR_KPARAM_INFO
	.align		4
.L_18:
        /*0058*/ 	.byte	0x04, 0x17
        /*005a*/ 	.short	(.L_20 - .L_19)
.L_19:
        /*005c*/ 	.word	0x00000000
        /*0060*/ 	.short	0x0014
        /*0062*/ 	.short	0x0064
        /*0064*/ 	.byte	0x00, 0xf0, 0x11, 0x00


	//----- nvinfo : EIATTR_KPARAM_INFO
	.align		4
.L_20:
        /*0068*/ 	.byte	0x04, 0x17
        /*006a*/ 	.short	(.L_22 - .L_21)
.L_21:
        /*006c*/ 	.word	0x00000000
        /*0070*/ 	.short	0x0013
        /*0072*/ 	.short	0x0060
        /*0074*/ 	.byte	0x00, 0xf0, 0x11, 0x00


	//----- nvinfo : EIATTR_KPARAM_INFO
	.align		4
.L_22:
        /*0078*/ 	.byte	0x04, 0x17
        /*007a*/ 	.short	(.L_24 - .L_23)
.L_23:
        /*007c*/ 	.word	0x00000000
        /*0080*/ 	.short	0x0012
        /*0082*/ 	.short	0x005c
        /*0084*/ 	.byte	0x00, 0xf0, 0x11, 0x00


	//----- nvinfo : EIATTR_KPARAM_INFO
	.align		4
.L_24:
        /*0088*/ 	.byte	0x04, 0x17
        /*008a*/ 	.short	(.L_26 - .L_25)
.L_25:
        /*008c*/ 	.word	0x00000000
        /*0090*/ 	.short	0x0011
        /*0092*/ 	.short	0x0058
        /*0094*/ 	.byte	0x00, 0xf0, 0x11, 0x00


	//----- nvinfo : EIATTR_KPARAM_INFO
	.align		4
.L_26:
        /*0098*/ 	.byte	0x04, 0x17
        /*009a*/ 	.short	(.L_28 - .L_27)
.L_27:
        /*009c*/ 	.word	0x00000000
        /*00a0*/ 	.short	0x0010
        /*00a2*/ 	.short	0x0054
        /*00a4*/ 	.byte	0x00, 0xf0, 0x11, 0x00


	//----- nvinfo : EIATTR_KPARAM_INFO
	.align		4
.L_28:
        /*00a8*/ 	.byte	0x04, 0x17
        /*00aa*/ 	.short	(.L_30 - .L_29)
.L_29:
        /*00ac*/ 	.word	0x00000000
        /*00b0*/ 	.short	0x000f
        /*00b2*/ 	.short	0x0050
        /*00b4*/ 	.byte	0x00, 0xf0, 0x11, 0x00


	//----- nvinfo : EIATTR_KPARAM_INFO
	.align		4
.L_30:
        /*00b8*/ 	.byte	0x04, 0x17
        /*00ba*/ 	.short	(.L_32 - .L_31)
.L_31:
        /*00bc*/ 	.word	0x00000000
        /*00c0*/ 	.short	0x000e
        /*00c2*/ 	.short	0x004c
        /*00c4*/ 	.byte	0x00, 0xf0, 0x11, 0x00


	//----- nvinfo : EIATTR_KPARAM_INFO
	.align		4
.L_32:
        /*00c8*/ 	.byte	0x04, 0x17
        /*00ca*/ 	.short	(.L_34 - .L_33)
.L_33:
        /*00cc*/ 	.word	0x00000000
        /*00d0*/ 	.short	0x000d
        /*00d2*/ 	.short	0x0048
        /*00d4*/ 	.byte	0x00, 0xf0, 0x11, 0x00


	//----- nvinfo : EIATTR_KPARAM_INFO
	.align		4
.L_34:
        /*00d8*/ 	.byte	0x04, 0x17
        /*00da*/ 	.short	(.L_36 - .L_35)
.L_35:
        /*00dc*/ 	.word	0x00000000
        /*00e0*/ 	.short	0x000c
        /*00e2*/ 	.short	0x0044
        /*00e4*/ 	.byte	0x00, 0xf0, 0x11, 0x00


	//----- nvinfo : EIATTR_KPARAM_INFO
	.align		4
.L_36:
        /*00e8*/ 	.byte	0x04, 0x17
        /*00ea*/ 	.short	(.L_38 - .L_37)
.L_37:
        /*00ec*/ 	.word	0x00000000
        /*00f0*/ 	.short	0x000b
        /*00f2*/ 	.short	0x0040
        /*00f4*/ 	.byte	0x00, 0xf0, 0x11, 0x00


	//----- nvinfo : EIATTR_KPARAM_INFO
	.align		4
.L_38:
        /*00f8*/ 	.byte	0x04, 0x17
        /*00fa*/ 	.short	(.L_40 - .L_39)
.L_39:
        /*00fc*/ 	.word	0x00000000
        /*0100*/ 	.short	0x000a
        /*0102*/ 	.short	0x003c
        /*0104*/ 	.byte	0x00, 0xf0, 0x11, 0x00


	//----- nvinfo : EIATTR_KPARAM_INFO
	.align		4
.L_40:
        /*0108*/ 	.byte	0x04, 0x17
        /*010a*/ 	.short	(.L_42 - .L_41)
.L_41:
        /*010c*/ 	.word	0x00000000
        /*0110*/ 	.short	0x0009
        /*0112*/ 	.short	0x0038
        /*0114*/ 	.byte	0x00, 0xf0, 0x11, 0x00


	//----- nvinfo : EIATTR_KPARAM_INFO
	.align		4
.L_42:
        /*0118*/ 	.byte	0x04, 0x17
        /*011a*/ 	.short	(.L_44 - .L_43)
.L_43:
        /*011c*/ 	.word	0x00000000
        /*0120*/ 	.short	0x0008
        /*0122*/ 	.short	0x0034
        /*0124*/ 	.byte	0x00, 0xf0, 0x11, 0x00


	//----- nvinfo : EIATTR_KPARAM_INFO
	.align		4
.L_44:
        /*0128*/ 	.byte	0x04, 0x17
        /*012a*/ 	.short	(.L_46 - .L_45)
.L_45:
        /*012c*/ 	.word	0x00000000
        /*0130*/ 	.short	0x0007
        /*0132*/ 	.short	0x0030
        /*0134*/ 	.byte	0x00, 0xf0, 0x11, 0x00


	//----- nvinfo : EIATTR_KPARAM_INFO
	.align		4
.L_46:
        /*0138*/ 	.byte	0x04, 0x17
        /*013a*/ 	.short	(.L_48 - .L_47)
.L_47:
        /*013c*/ 	.word	0x00000000
        /*0140*/ 	.short	0x0006
        /*0142*/ 	.short	0x002c
        /*0144*/ 	.byte	0x00, 0xf0, 0x11, 0x00


	//----- nvinfo : EIATTR_KPARAM_INFO
	.align		4
.L_48:
        /*0148*/ 	.byte	0x04, 0x17
        /*014a*/ 	.short	(.L_50 - .L_49)
.L_49:
        /*014c*/ 	.word	0x00000000
        /*0150*/ 	.short	0x0005
        /*0152*/ 	.short	0x0028
        /*0154*/ 	.byte	0x00, 0xf0, 0x11, 0x00


	//----- nvinfo : EIATTR_KPARAM_INFO
	.align		4
.L_50:
        /*0158*/ 	.byte	0x04, 0x17
        /*015a*/ 	.short	(.L_52 - .L_51)
.L_51:
        /*015c*/ 	.word	0x00000000
        /*0160*/ 	.short	0x0004
        /*0162*/ 	.short	0x0020
        /*0164*/ 	.byte	0x00, 0xf4, 0x21, 0x00


	//----- nvinfo : EIATTR_KPARAM_INFO
	.align		4
.L_52:
        /*0168*/ 	.byte	0x04, 0x17
        /*016a*/ 	.short	(.L_54 - .L_53)
.L_53:
        /*016c*/ 	.word	0x00000000
        /*0170*/ 	.short	0x0003
        /*0172*/ 	.short	0x0018
        /*0174*/ 	.byte	0x00, 0xf4, 0x21, 0x00


	//----- nvinfo : EIATTR_KPARAM_INFO
	.align		4
.L_54:
        /*0178*/ 	.byte	0x04, 0x17
        /*017a*/ 	.short	(.L_56 - .L_55)
.L_55:
        /*017c*/ 	.word	0x00000000
        /*0180*/ 	.short	0x0002
        /*0182*/ 	.short	0x0010
        /*0184*/ 	.byte	0x00, 0xf4, 0x21, 0x00


	//----- nvinfo : EIATTR_KPARAM_INFO
	.align		4
.L_56:
        /*0188*/ 	.byte	0x04, 0x17
        /*018a*/ 	.short	(.L_58 - .L_57)
.L_57:
        /*018c*/ 	.word	0x00000000
        /*0190*/ 	.short	0x0001
        /*0192*/ 	.short	0x0008
        /*0194*/ 	.byte	0x00, 0xf4, 0x21, 0x00


	//----- nvinfo : EIATTR_KPARAM_INFO
	.align		4
.L_58:
        /*0198*/ 	.byte	0x04, 0x17
        /*019a*/ 	.short	(.L_60 - .L_59)
.L_59:
        /*019c*/ 	.word	0x00000000
        /*01a0*/ 	.short	0x0000
        /*01a2*/ 	.short	0x0000
        /*01a4*/ 	.byte	0x00, 0xf4, 0x21, 0x00


	//----- nvinfo : EIATTR_SPARSE_MMA_MASK
	.align		4
.L_60:
        /*01a8*/ 	.byte	0x03, 0x50
        /*01aa*/ 	.short	0x0000


	//----- nvinfo : EIATTR_MAXREG_COUNT
	.align		4
        /*01ac*/ 	.byte	0x03, 0x1b
        /*01ae*/ 	.short	0x00ff


	//----- nvinfo : EIATTR_NUM_BARRIERS
	.align		4
        /*01b0*/ 	.byte	0x02, 0x4c
        /*01b2*/ 	.byte	0x01
	.zero		1


	//----- nvinfo : EIATTR_MERCURY_ISA_VERSION
	.align		4
        /*01b4*/ 	.byte	0x03, 0x5f
        /*01b6*/ 	.short	0x0101


	//----- nvinfo : EIATTR_COOP_GROUP_MASK_REGIDS
	.align		4
        /*01b8*/ 	.byte	0x04, 0x29
        /*01ba*/ 	.short	(.L_62 - .L_61)


	//   ....[0]....
.L_61:
        /*01bc*/ 	.word	0xffffffff


	//   ....[1]....
        /*01c0*/ 	.word	0xffffffff


	//   ....[2]....
        /*01c4*/ 	.word	0xffffffff


	//   ....[3]....
        /*01c8*/ 	.word	0xffffffff


	//   ....[4]....
        /*01cc*/ 	.word	0xffffffff


	//   ....[5]....
        /*01d0*/ 	.word	0xffffffff


	//   ....[6]....
        /*01d4*/ 	.word	0xffffffff


	//   ....[7]....
        /*01d8*/ 	.word	0xffffffff


	//   ....[8]....
        /*01dc*/ 	.word	0xffffffff


	//   ....[9]....
        /*01e0*/ 	.word	0xffffffff


	//   ....[10]....
        /*01e4*/ 	.word	0xffffffff


	//   ....[11]....
        /*01e8*/ 	.word	0xffffffff


	//   ....[12]....
        /*01ec*/ 	.word	0xffffffff


	//   ....[13]....
        /*01f0*/ 	.word	0xffffffff


	//   ....[14]....
        /*01f4*/ 	.word	0xffffffff


	//   ....[15]....
        /*01f8*/ 	.word	0xffffffff


	//   ....[16]....
        /*01fc*/ 	.word	0xffffffff


	//   ....[17]....
        /*0200*/ 	.word	0xffffffff


	//   ....[18]....
        /*0204*/ 	.word	0xffffffff


	//   ....[19]....
        /*0208*/ 	.word	0xffffffff


	//   ....[20]....
        /*020c*/ 	.word	0xffffffff


	//   ....[21]....
        /*0210*/ 	.word	0xffffffff


	//   ....[22]....
        /*0214*/ 	.word	0xffffffff


	//   ....[23]....
        /*0218*/ 	.word	0xffffffff


	//----- nvinfo : EIATTR_COOP_GROUP_INSTR_OFFSETS
	.align		4
.L_62:
        /*021c*/ 	.byte	0x04, 0x28
        /*021e*/ 	.short	(.L_64 - .L_63)


	//   ....[0]....
.L_63:
        /*0220*/ 	.word	0x00002d30


	//   ....[1]....
        /*0224*/ 	.word	0x00002dc0


	//   ....[2]....
        /*0228*/ 	.word	0x00002e30


	//   ....[3]....
        /*022c*/ 	.word	0x00002ec0


	//   ....[4]....
        /*0230*/ 	.word	0x00003000


	//   ....[5]....
        /*0234*/ 	.word	0x000031d0


	//   ....[6]....
        /*0238*/ 	.word	0x00003200


	//   ....[7]....
        /*023c*/ 	.word	0x000032e0


	//   ....[8]....
        /*0240*/ 	.word	0x00003a20


	//   ....[9]....
        /*0244*/ 	.word	0x00003a30


	//   ....[10]....
        /*0248*/ 	.word	0x00003b60


	//   ....[11]....
        /*024c*/ 	.word	0x00003b90


	//   ....[12]....
        /*0250*/ 	.word	0x00003ba0


	//   ....[13]....
        /*0254*/ 	.word	0x00003bb0


	//   ....[14]....
        /*0258*/ 	.word	0x00003bd0


	//   ....[15]....
        /*025c*/ 	.word	0x00003be0


	//   ....[16]....
        /*0260*/ 	.word	0x00004160


	//   ....[17]....
        /*0264*/ 	.word	0x00004170


	//   ....[18]....
        /*0268*/ 	.word	0x00004180


	//   ....[19]....
        /*026c*/ 	.word	0x00004190


	//   ....[20]....
        /*0270*/ 	.word	0x000041e0


	//   ....[21]....
        /*0274*/ 	.word	0x000041f0


	//   ....[22]....
        /*0278*/ 	.word	0x00004200


	//   ....[23]....
        /*027c*/ 	.word	0x00004210


	//----- nvinfo : EIATTR_EXIT_INSTR_OFFSETS
	.align		4
.L_64:
        /*0280*/ 	.byte	0x04, 0x1c
        /*0282*/ 	.short	(.L_66 - .L_65)


	//   ....[0]....
.L_65:
        /*0284*/ 	.word	0x00007580


	//----- nvinfo : EIATTR_REQNTID
	.align		4
.L_66:
        /*0288*/ 	.byte	0x04, 0x10
        /*028a*/ 	.short	(.L_68 - .L_67)
.L_67:
        /*028c*/ 	.word	0x00000080
        /*0290*/ 	.word	0x00000001
        /*0294*/ 	.word	0x00000001


	//----- nvinfo : EIATTR_CBANK_PARAM_SIZE
	.align		4
.L_68:
        /*0298*/ 	.byte	0x03, 0x19
        /*029a*/ 	.short	0x0088


	//----- nvinfo : EIATTR_PARAM_CBANK
	.align		4
        /*029c*/ 	.byte	0x04, 0x0a
        /*029e*/ 	.short	(.L_70 - .L_69)
	.align		4
.L_69:
        /*02a0*/ 	.word	index@(.nv.constant0.attn_fwd)
        /*02a4*/ 	.short	0x0210
        /*02a6*/ 	.short	0x0088


	//----- nvinfo : EIATTR_SW_WAR
	.align		4
.L_70:
        /*02a8*/ 	.byte	0x04, 0x36
        /*02aa*/ 	.short	(.L_72 - .L_71)
.L_71:
        /*02ac*/ 	.word	0x00000008
.L_72:


//--------------------- .nv.callgraph             --------------------------
	.section	.nv.callgraph,"",@"SHT_CUDA_CALLGRAPH"
	.align	4
	.sectionentsize	8
	.align		4
        /*0000*/ 	.word	0x00000000
	.align		4
        /*0004*/ 	.word	0xffffffff
	.align		4
        /*0008*/ 	.word	0x00000000
	.align		4
        /*000c*/ 	.word	0xfffffffe
	.align		4
        /*0010*/ 	.word	0x00000000
	.align		4
        /*0014*/ 	.word	0xfffffffd
	.align		4
        /*0018*/ 	.word	0x00000000
	.align		4
        /*001c*/ 	.word	0xfffffffc


//--------------------- .nv.constant4             --------------------------
	.section	.nv.constant4,"a",@progbits
	.align	8
	.align		8
.nv.constant4:
        /*0000*/ 	.dword	_$_str


//--------------------- .text.attn_fwd            --------------------------
	.section	.text.attn_fwd,"ax",@progbits
	.align	128
        .global         attn_fwd
        .type           attn_fwd,@function
        .size           attn_fwd,(.L_x_3 - attn_fwd)
        .other          attn_fwd,@"STO_CUDA_ENTRY STV_DEFAULT"
attn_fwd:
.text.attn_fwd:
[----:B------:R-:W-:Y:S01]  /*0000*/  LDC R1, c[0x0][0x28] ;  /* 0x00000a00ff017b82 */ /* 0x000fe20000000800 */
[----:B------:R-:W0:Y:S07]  /*0010*/  S2R R8, SR_TID.X ;  /* 0x0000000000087919 */ /* 0x000e2e0000002100 */
[----:B------:R-:W1:Y:S01]  /*0020*/  S2UR UR17, SR_CTAID.Y ;  /* 0x00000000001179c3 */ /* 0x000e620000002600 */
[----:B------:R-:W-:Y:S01]  /*0030*/  ULDC.64 UR4, c[0x0][0x240] ;  /* 0x0000900000047ab9 */ /* 0x000fe20000000a00 */
[----:B------:R-:W-:Y:S01]  /*0040*/  ULDC.64 UR20, c[0x0][0x208] ;  /* 0x0000820000147ab9 */ /* 0x000fe20000000a00 */
[----:B------:R-:W2:Y:S05]  /*0050*/  S2R R0, SR_CTAID.X ;  /* 0x0000000000007919 */ /* 0x000eaa0000002500 */
[----:B------:R-:W3:Y:S08]  /*0060*/  LDC.64 R4, c[0x0][0x210] ;  /* 0x00008400ff047b82 */ /* 0x000ef00000000a00 */
[----:B------:R-:W4:Y:S01]  /*0070*/  LDC R137, c[0x0][0x248] ;  /* 0x00009200ff897b82 */ /* 0x000f220000000800 */
[----:B-1----:R-:W-:Y:S01]  /*0080*/  UIMAD UR4, UR17, UR4, URZ ;  /* 0x00000004110472a4 */ /* 0x002fe2000f8e023f */
[----:B0-----:R-:W-:-:S05]  /*0090*/  LOP3.LUT R19, R8, 0x7f, RZ, 0xc0, !PT ;  /* 0x0000007f08137812 */ /* 0x001fca00078ec0ff */
[----:B--2---:R-:W-:-:S04]  /*00a0*/  IMAD R0, R0, 0x80, R19 ;  /* 0x0000008000007824 */ /* 0x004fc800078e0213 */
[----:B------:R-:W-:Y:S01]  /*00b0*/  IMAD R3, R0, UR5, RZ ;  /* 0x0000000500037c24 */ /* 0x000fe2000f8e02ff */
[----:B------:R-:W-:Y:S01]  /*00c0*/  USHF.R.S32.HI UR5, URZ, 0x1f, UR4 ;  /* 0x0000001f3f057899 */ /* 0x000fe20008011404 */
[----:B----4-:R-:W-:-:S03]  /*00d0*/  IMAD R7, R137, 0x5, RZ ;  /* 0x0000000589077824 */ /* 0x010fc600078e02ff */
[----:B---3--:R-:W-:Y:S02]  /*00e0*/  IADD3 R2, P0, P1, R3, UR4, R4 ;  /* 0x0000000403027c10 */ /* 0x008fe4000f91e004 */
[----:B------:R-:W-:Y:S01]  /*00f0*/  SHF.R.S32.HI R4, RZ, 0x1f, R3 ;  /* 0x0000001fff047819 */ /* 0x000fe20000011403 */
[----:B------:R-:W-:-:S03]  /*0100*/  IMAD.SHL.U32 R15, R137, 0x8, RZ ;  /* 0x00000008890f7824 */ /* 0x000fc600078e00ff */
[----:B------:R-:W-:Y:S01]  /*0110*/  IADD3.X R3, R4, UR5, R5, P0, P1 ;  /* 0x0000000504037c10 */ /* 0x000fe200087e2405 */
[----:B------:R-:W-:Y:S01]  /*0120*/  IMAD.SHL.U32 R5, R137, 0x4, RZ ;  /* 0x0000000489057824 */ /* 0x000fe200078e00ff */
[-C--:B------:R-:W-:Y:S01]  /*0130*/  IADD3 R6, P5, R7, R2.reuse, RZ ;  /* 0x0000000207067210 */ /* 0x080fe20007fbe0ff */
[C---:B------:R-:W-:Y:S02]  /*0140*/  IMAD R11, R137.reuse, 0x6, RZ ;  /* 0x00000006890b7824 */ /* 0x040fe400078e02ff */
[----:B------:R-:W-:Y:S01]  /*0150*/  IMAD R21, R137, 0xa, RZ ;  /* 0x0000000a89157824 */ /* 0x000fe200078e02ff */
[-C--:B------:R-:W-:Y:S01]  /*0160*/  IADD3 R4, P6, R5, R2.reuse, RZ ;  /* 0x0000000205047210 */ /* 0x080fe20007fde0ff */
[C---:B------:R-:W-:Y:S02]  /*0170*/  IMAD R17, R137.reuse, 0x9, RZ ;  /* 0x0000000989117824 */ /* 0x040fe400078e02ff */
[C---:B------:R-:W-:Y:S02]  /*0180*/  IMAD R25, R137.reuse, 0xc, RZ ;  /* 0x0000000c89197824 */ /* 0x040fe400078e02ff */
[----:B------:R-:W-:Y:S01]  /*0190*/  IMAD R23, R137, 0xb, RZ ;  /* 0x0000000b89177824 */ /* 0x000fe200078e02ff */
[-C--:B------:R-:W-:Y:S01]  /*01a0*/  IADD3 R14, P0, R15, R2.reuse, RZ ;  /* 0x000000020f0e7210 */ /* 0x080fe20007f1e0ff */
[----:B------:R-:W-:Y:S01]  /*01b0*/  IMAD R31, R137, 0xf, RZ ;  /* 0x0000000f891f7824 */ /* 0x000fe200078e02ff */
[-C--:B------:R-:W-:Y:S01]  /*01c0*/  IADD3 R10, P2, R11, R2.reuse, RZ ;  /* 0x000000020b0a7210 */ /* 0x080fe20007f5e0ff */
[----:B------:R-:W-:Y:S01]  /*01d0*/  IMAD R13, R137, 0x7, RZ ;  /* 0x00000007890d7824 */ /* 0x000fe200078e02ff */
[-C--:B------:R-:W-:Y:S01]  /*01e0*/  IADD3 R20, P3, R21, R2.reuse, RZ ;  /* 0x0000000215147210 */ /* 0x080fe20007f7e0ff */
[----:B------:R-:W-:Y:S01]  /*01f0*/  IMAD R27, R137, 0xd, RZ ;  /* 0x0000000d891b7824 */ /* 0x000fe200078e02ff */
[-C--:B------:R-:W-:Y:S01]  /*0200*/  LEA.HI.X.SX32 R7, R7, R3.reuse, 0x1, P5 ;  /* 0x0000000307077211 */ /* 0x080fe200028f0eff */
[----:B------:R-:W-:Y:S01]  /*0210*/  IMAD R35, R137, 0x11, RZ ;  /* 0x0000001189237824 */ /* 0x000fe200078e02ff */
[-C--:B------:R-:W-:Y:S01]  /*0220*/  IADD3 R16, P4, R17, R2.reuse, RZ ;  /* 0x0000000211107210 */ /* 0x080fe20007f9e0ff */
[----:B------:R-:W-:Y:S01]  /*0230*/  IMAD.SHL.U32 R33, R137, 0x10, RZ ;  /* 0x0000001089217824 */ /* 0x000fe200078e00ff */
[-C--:B------:R-:W-:Y:S01]  /*0240*/  LEA.HI.X.SX32 R5, R5, R3.reuse, 0x1, P6 ;  /* 0x0000000305057211 */ /* 0x080fe200030f0eff */
[----:B------:R-:W-:Y:S01]  /*0250*/  IMAD R39, R137, 0x13, RZ ;  /* 0x0000001389277824 */ /* 0x000fe200078e02ff */
[-C--:B------:R-:W-:Y:S01]  /*0260*/  IADD3 R24, P5, R25, R2.reuse, RZ ;  /* 0x0000000219187210 */ /* 0x080fe20007fbe0ff */
[----:B------:R-:W-:Y:S01]  /*0270*/  IMAD R37, R137, 0x12, RZ ;  /* 0x0000001289257824 */ /* 0x000fe200078e02ff */
[-C--:B------:R-:W-:Y:S01]  /*0280*/  IADD3 R22, P6, R23, R2.reuse, RZ ;  /* 0x0000000217167210 */ /* 0x080fe20007fde0ff */
[----:B------:R-:W-:Y:S01]  /*0290*/  IMAD R45, R137, 0x16, RZ ;  /* 0x00000016892d7824 */ /* 0x000fe200078e02ff */
[-C--:B------:R-:W-:Y:S01]  /*02a0*/  LEA.HI.X.SX32 R15, R15, R3.reuse, 0x1, P0 ;  /* 0x000000030f0f7211 */ /* 0x080fe200000f0eff */
[----:B------:R-:W-:Y:S01]  /*02b0*/  IMAD R29, R137, 0xe, RZ ;  /* 0x0000000e891d7824 */ /* 0x000fe200078e02ff */
[-C--:B------:R-:W-:Y:S01]  /*02c0*/  LEA.HI.X.SX32 R11, R11, R3.reuse, 0x1, P2 ;  /* 0x000000030b0b7211 */ /* 0x080fe200010f0eff */
[----:B------:R-:W-:Y:S01]  /*02d0*/  IMAD R41, R137, 0x14, RZ ;  /* 0x0000001489297824 */ /* 0x000fe200078e02ff */
[-C--:B------:R-:W-:Y:S01]  /*02e0*/  IADD3 R30, P0, R31, R2.reuse, RZ ;  /* 0x000000021f1e7210 */ /* 0x080fe20007f1e0ff */
[----:B------:R-:W-:Y:S01]  /*02f0*/  IMAD R49, R137, 0x18, RZ ;  /* 0x0000001889317824 */ /* 0x000fe200078e02ff */
        /* <DEDUP_REMOVED lines=19> */
[----:B------:R-:W-:Y:S01]  /*0430*/  IMAD.SHL.U32 R65, R137, 0x20, RZ ;  /* 0x0000002089417824 */ /* 0x000fe200078e00ff */
[-C--:B------:R-:W-:Y:S01]  /*0440*/  LEA.HI.X.SX32 R31, R31, R3.reuse, 0x1, P0 ;  /* 0x000000031f1f7211 */ /* 0x080fe200000f0eff */
        /* <DEDUP_REMOVED lines=62> */
[----:B------:R-:W-:Y:S01]  /*0830*/  IMAD.SHL.U32 R129, R137, 0x2, RZ ;  /* 0x0000000289817824 */ /* 0x000fe200078e00ff */
[----:B------:R-:W-:Y:S01]  /*0840*/  LEA.HI.X.SX32 R63, R63, R3, 0x1, P3 ;  /* 0x000000033f3f7211 */ /* 0x000fe200018f0eff */
[----:B------:R-:W-:Y:S01]  /*0850*/  IMAD R131, R137, 0x3, RZ ;  /* 0x0000000389837824 */ /* 0x000fe200078e02ff */
[-C--:B------:R-:W-:Y:S01]  /*0860*/  IADD3 R56, P1, R57, R2.reuse, RZ ;  /* 0x0000000239387210 */ /* 0x080fe20007f3e0ff */
[----:B------:R0:W2:Y:S01]  /*0870*/  LDG.E.U8 R9, desc[UR20][R2.64] ;  /* 0x0000001402097981 */ /* 0x0000a2000c1e1100 */
[----:B------:R-:W-:-:S02]  /*0880*/  IADD3 R68, P2, R69, R2, RZ ;  /* 0x0000000245447210 */ /* 0x000fc40007f5e0ff */
[-C--:B------:R-:W-:Y:S01]  /*0890*/  LEA.HI.X.SX32 R61, R61, R3.reuse, 0x1, P4 ;  /* 0x000000033d3d7211 */ /* 0x080fe200020f0eff */
[----:B------:R1:W3:Y:S01]  /*08a0*/  LDG.E.U8 R4, desc[UR20][R4.64] ;  /* 0x0000001404047981 */ /* 0x0002e2000c1e1100 */
[-C--:B------:R-:W-:Y:S02]  /*08b0*/  IADD3 R76, P3, R77, R2.reuse, RZ ;  /* 0x000000024d4c7210 */ /* 0x080fe40007f7e0ff */
[-C--:B------:R-:W-:Y:S01]  /*08c0*/  LEA.HI.X.SX32 R67, R67, R3.reuse, 0x1, P5 ;  /* 0x0000000343437211 */ /* 0x080fe200028f0eff */
[----:B------:R4:W3:Y:S01]  /*08d0*/  LDG.E.U8 R7, desc[UR20][R6.64] ;  /* 0x0000001406077981 */ /* 0x0008e2000c1e1100 */
[-C--:B------:R-:W-:Y:S02]  /*08e0*/  IADD3 R74, P4, R75, R2.reuse, RZ ;  /* 0x000000024b4a7210 */ /* 0x080fe40007f9e0ff */
[----:B------:R-:W-:Y:S01]  /*08f0*/  LEA.HI.X.SX32 R65, R65, R3, 0x1, P6 ;  /* 0x0000000341417211 */ /* 0x000fe200030f0eff */
[----:B------:R-:W5:Y:S01]  /*0900*/  LDG.E.U8 R10, desc[UR20][R10.64] ;  /* 0x000000140a0a7981 */ /* 0x000f62000c1e1100 */
[----:B------:R-:W-:-:S02]  /*0910*/  IADD3 R80, P5, R81, R2, RZ ;  /* 0x0000000251507210 */ /* 0x000fc40007fbe0ff */
[-C--:B------:R-:W-:Y:S01]  /*0920*/  IADD3 R78, P6, R79, R2.reuse, RZ ;  /* 0x000000024f4e7210 */ /* 0x080fe20007fde0ff */
[----:B------:R-:W5:Y:S01]  /*0930*/  LDG.E.U8 R13, desc[UR20][R12.64] ;  /* 0x000000140c0d7981 */ /* 0x000f62000c1e1100 */
[-C--:B------:R-:W-:Y:S02]  /*0940*/  LEA.HI.X.SX32 R73, R73, R3.reuse, 0x1, P0 ;  /* 0x0000000349497211 */ /* 0x080fe400000f0eff */
[-C--:B------:R-:W-:Y:S01]  /*0950*/  LEA.HI.X.SX32 R57, R57, R3.reuse, 0x1, P1 ;  /* 0x0000000339397211 */ /* 0x080fe200008f0eff */
[----:B------:R-:W2:Y:S01]  /*0960*/  LDG.E.U8 R14, desc[UR20][R14.64] ;  /* 0x000000140e0e7981 */ /* 0x000ea2000c1e1100 */
[-C--:B------:R-:W-:Y:S02]  /*0970*/  LEA.HI.X.SX32 R69, R69, R3.reuse, 0x1, P2 ;  /* 0x0000000345457211 */ /* 0x080fe400010f0eff */
[----:B------:R-:W-:Y:S01]  /*0980*/  IADD3 R86, P0, R87, R2, RZ ;  /* 0x0000000257567210 */ /* 0x000fe20007f1e0ff */
[----:B------:R-:W2:Y:S01]  /*0990*/  LDG.E.U8 R17, desc[UR20][R16.64] ;  /* 0x0000001410117981 */ /* 0x000ea2000c1e1100 */
[----:B------:R-:W-:-:S02]  /*09a0*/  LEA.HI.X.SX32 R77, R77, R3, 0x1, P3 ;  /* 0x000000034d4d7211 */ /* 0x000fc400018f0eff */
[-C--:B------:R-:W-:Y:S01]  /*09b0*/  IADD3 R70, P1, R71, R2.reuse, RZ ;  /* 0x0000000247467210 */ /* 0x080fe20007f3e0ff */
[----:B------:R-:W2:Y:S01]  /*09c0*/  LDG.E.U8 R20, desc[UR20][R20.64] ;  /* 0x0000001414147981 */ /* 0x000ea2000c1e1100 */
[-C--:B------:R-:W-:Y:S02]  /*09d0*/  IADD3 R82, P2, R83, R2.reuse, RZ ;  /* 0x0000000253527210 */ /* 0x080fe40007f5e0ff */
[-C--:B------:R-:W-:Y:S01]  /*09e0*/  LEA.HI.X.SX32 R75, R75, R3.reuse, 0x1, P4 ;  /* 0x000000034b4b7211 */ /* 0x080fe200020f0eff */
[----:B------:R4:W2:Y:S01]  /*09f0*/  LDG.E.U8 R23, desc[UR20][R22.64] ;  /* 0x0000001416177981 */ /* 0x0008a2000c1e1100 */
[-C--:B------:R-:W-:Y:S02]  /*0a00*/  IADD3 R90, P3, R91, R2.reuse, RZ ;  /* 0x000000025b5a7210 */ /* 0x080fe40007f7e0ff */
[----:B------:R-:W-:Y:S01]  /*0a10*/  LEA.HI.X.SX32 R81, R81, R3, 0x1, P5 ;  /* 0x0000000351517211 */ /* 0x000fe200028f0eff */
[----:B------:R-:W2:Y:S01]  /*0a20*/  LDG.E.U8 R24, desc[UR20][R24.64] ;  /* 0x0000001418187981 */ /* 0x000ea2000c1e1100 */
[----:B------:R-:W-:-:S02]  /*0a30*/  IADD3 R88, P4, R89, R2, RZ ;  /* 0x0000000259587210 */ /* 0x000fc40007f9e0ff */
[-C--:B------:R-:W-:Y:S01]  /*0a40*/  LEA.HI.X.SX32 R79, R79, R3.reuse, 0x1, P6 ;  /* 0x000000034f4f7211 */ /* 0x080fe200030f0eff */
[----:B------:R-:W2:Y:S01]  /*0a50*/  LDG.E.U8 R27, desc[UR20][R26.64] ;  /* 0x000000141a1b7981 */ /* 0x000ea2000c1e1100 */
[-C--:B------:R-:W-:Y:S02]  /*0a60*/  IADD3 R94, P5, R95, R2.reuse, RZ ;  /* 0x000000025f5e7210 */ /* 0x080fe40007fbe0ff */
[----:B------:R-:W-:Y:S01]  /*0a70*/  IADD3 R92, P6, R93, R2, RZ ;  /* 0x000000025d5c7210 */ /* 0x000fe20007fde0ff */
[----:B------:R-:W2:Y:S01]  /*0a80*/  LDG.E.U8 R28, desc[UR20][R28.64] ;  /* 0x000000141c1c7981 */ /* 0x000ea2000c1e1100 */
[-C--:B------:R-:W-:Y:S02]  /*0a90*/  LEA.HI.X.SX32 R87, R87, R3.reuse, 0x1, P0 ;  /* 0x0000000357577211 */ /* 0x080fe400000f0eff */
[-C--:B------:R-:W-:Y:S01]  /*0aa0*/  LEA.HI.X.SX32 R71, R71, R3.reuse, 0x1, P1 ;  /* 0x0000000347477211 */ /* 0x080fe200008f0eff */
[----:B------:R-:W2:Y:S01]  /*0ab0*/  LDG.E.U8 R31, desc[UR20][R30.64] ;  /* 0x000000141e1f7981 */ /* 0x000ea2000c1e1100 */
[----:B------:R-:W-:-:S02]  /*0ac0*/  LEA.HI.X.SX32 R83, R83, R3, 0x1, P2 ;  /* 0x0000000353537211 */ /* 0x000fc400010f0eff */
[-C--:B------:R-:W-:Y:S01]  /*0ad0*/  IADD3 R100, P0, R101, R2.reuse, RZ ;  /* 0x0000000265647210 */ /* 0x080fe20007f1e0ff */
[----:B------:R-:W2:Y:S01]  /*0ae0*/  LDG.E.U8 R32, desc[UR20][R32.64] ;  /* 0x0000001420207981 */ /* 0x000ea2000c1e1100 */
[-C--:B------:R-:W-:Y:S02]  /*0af0*/  LEA.HI.X.SX32 R91, R91, R3.reuse, 0x1, P3 ;  /* 0x000000035b5b7211 */ /* 0x080fe400018f0eff */
[-C--:B------:R-:W-:Y:S01]  /*0b00*/  IADD3 R84, P1, R85, R2.reuse, RZ ;  /* 0x0000000255547210 */ /* 0x080fe20007f3e0ff */
[----:B------:R-:W2:Y:S01]  /*0b10*/  LDG.E.U8 R35, desc[UR20][R34.64] ;  /* 0x0000001422237981 */ /* 0x000ea2000c1e1100 */
[-C--:B------:R-:W-:Y:S02]  /*0b20*/  IADD3 R96, P2, R97, R2.reuse, RZ ;  /* 0x0000000261607210 */ /* 0x080fe40007f5e0ff */
[----:B------:R-:W-:Y:S01]  /*0b30*/  LEA.HI.X.SX32 R89, R89, R3, 0x1, P4 ;  /* 0x0000000359597211 */ /* 0x000fe200020f0eff */
[----:B------:R-:W2:Y:S01]  /*0b40*/  LDG.E.U8 R36, desc[UR20][R36.64] ;  /* 0x0000001424247981 */ /* 0x000ea2000c1e1100 */
[----:B------:R-:W-:-:S02]  /*0b50*/  IADD3 R104, P3, R105, R2, RZ ;  /* 0x0000000269687210 */ /* 0x000fc40007f7e0ff */
[-C--:B------:R-:W-:Y:S01]  /*0b60*/  LEA.HI.X.SX32 R95, R95, R3.reuse, 0x1, P5 ;  /* 0x000000035f5f7211 */ /* 0x080fe200028f0eff */
[----:B------:R-:W2:Y:S01]  /*0b70*/  LDG.E.U8 R39, desc[UR20][R38.64] ;  /* 0x0000001426277981 */ /* 0x000ea2000c1e1100 */
[-C--:B------:R-:W-:Y:S02]  /*0b80*/  IADD3 R102, P4, R103, R2.reuse, RZ ;  /* 0x0000000267667210 */ /* 0x080fe40007f9e0ff */
[-C--:B------:R-:W-:Y:S01]  /*0b90*/  LEA.HI.X.SX32 R93, R93, R3.reuse, 0x1, P6 ;  /* 0x000000035d5d7211 */ /* 0x080fe200030f0eff */
[----:B------:R-:W2:Y:S01]  /*0ba0*/  LDG.E.U8 R40, desc[UR20][R40.64] ;  /* 0x0000001428287981 */ /* 0x000ea2000c1e1100 */
[-C--:B------:R-:W-:Y:S02]  /*0bb0*/  IADD3 R110, P5, R109, R2.reuse, RZ ;  /* 0x000000026d6e7210 */ /* 0x080fe40007fbe0ff */
[----:B------:R-:W-:Y:S01]  /*0bc0*/  IADD3 R106, P6, R107, R2, RZ ;  /* 0x000000026b6a7210 */ /* 0x000fe20007fde0ff */
[----:B------:R-:W2:Y:S01]  /*0bd0*/  LDG.E.U8 R43, desc[UR20][R42.64] ;  /* 0x000000142a2b7981 */ /* 0x000ea2000c1e1100 */
[----:B------:R-:W-:-:S02]  /*0be0*/  LEA.HI.X.SX32 R101, R101, R3, 0x1, P0 ;  /* 0x0000000365657211 */ /* 0x000fc400000f0eff */
[-C--:B------:R-:W-:Y:S01]  /*0bf0*/  LEA.HI.X.SX32 R85, R85, R3.reuse, 0x1, P1 ;  /* 0x0000000355557211 */ /* 0x080fe200008f0eff */
[----:B------:R-:W2:Y:S01]  /*0c00*/  LDG.E.U8 R44, desc[UR20][R44.64] ;  /* 0x000000142c2c7981 */ /* 0x000ea2000c1e1100 */
[-C--:B------:R-:W-:Y:S02]  /*0c10*/  LEA.HI.X.SX32 R97, R97, R3.reuse, 0x1, P2 ;  /* 0x0000000361617211 */ /* 0x080fe400010f0eff */
[-C--:B------:R-:W-:Y:S01]  /*0c20*/  IADD3 R108, P0, R119, R2.reuse, RZ ;  /* 0x00000002776c7210 */ /* 0x080fe20007f1e0ff */
[----:B------:R-:W2:Y:S01]  /*0c30*/  LDG.E.U8 R47, desc[UR20][R46.64] ;  /* 0x000000142e2f7981 */ /* 0x000ea2000c1e1100 */
[----:B------:R-:W-:Y:S02]  /*0c40*/  LEA.HI.X.SX32 R105, R105, R3, 0x1, P3 ;  /* 0x0000000369697211 */ /* 0x000fe400018f0eff */
[-C--:B------:R-:W-:Y:S01]  /*0c50*/  IADD3 R98, P1, R99, R2.reuse, RZ ;  /* 0x0000000263627210 */ /* 0x080fe20007f3e0ff */
        /* <DEDUP_REMOVED lines=8> */
[----:B------:R-:W-:Y:S01]  /*0ce0*/  LEA.HI.X.SX32 R107, R107, R3, 0x1, P6 ;  /* 0x000000036b6b7211 */ /* 0x000fe200030f0eff */
[----:B------:R-:W2:Y:S01]  /*0cf0*/  LDG.E.U8 R52, desc[UR20][R52.64] ;  /* 0x0000001434347981 */ /* 0x000ea2000c1e1100 */
[----:B------:R-:W-:-:S02]  /*0d00*/  IADD3 R122, P5, R127, R2, RZ ;  /* 0x000000027f7a7210 */ /* 0x000fc40007fbe0ff */
[----:B------:R-:W-:Y:S01]  /*0d10*/  IADD3 R120, P6, R125, R2, RZ ;  /* 0x000000027d787210 */ /* 0x000fe20007fde0ff */
[----:B------:R-:W2:Y:S01]  /*0d20*/  LDG.E.U8 R55, desc[UR20][R54.64] ;  /* 0x0000001436377981 */ /* 0x000ea2000c1e1100 */
[-C--:B------:R-:W-:Y:S02]  /*0d30*/  LEA.HI.X.SX32 R109, R119, R3.reuse, 0x1, P0 ;  /* 0x00000003776d7211 */ /* 0x080fe400000f0eff */
[-C--:B------:R-:W-:Y:S01]  /*0d40*/  LEA.HI.X.SX32 R99, R99, R3.reuse, 0x1, P1 ;  /* 0x0000000363637211 */ /* 0x080fe200008f0eff */
[----:B------:R-:W2:Y:S01]  /*0d50*/  LDG.E.U8 R56, desc[UR20][R56.64] ;  /* 0x0000001438387981 */ /* 0x000ea2000c1e1100 */
[-C--:B------:R-:W-:Y:S02]  /*0d60*/  LEA.HI.X.SX32 R115, R113, R3.reuse, 0x1, P2 ;  /* 0x0000000371737211 */ /* 0x080fe400010f0eff */
[-C--:B------:R-:W-:Y:S01]  /*0d70*/  LEA.HI.X.SX32 R119, R123, R3.reuse, 0x1, P3 ;  /* 0x000000037b777211 */ /* 0x080fe200018f0eff */
[----:B------:R-:W2:Y:S01]  /*0d80*/  LDG.E.U8 R59, desc[UR20][R58.64] ;  /* 0x000000143a3b7981 */ /* 0x000ea2000c1e1100 */
[----:B------:R-:W-:-:S02]  /*0d90*/  LEA.HI.X.SX32 R113, R121, R3, 0x1, P4 ;  /* 0x0000000379717211 */ /* 0x000fc400020f0eff */
[-C--:B------:R-:W-:Y:S01]  /*0da0*/  LEA.HI.X.SX32 R123, R127, R3.reuse, 0x1, P5 ;  /* 0x000000037f7b7211 */ /* 0x080fe200028f0eff */
        /* <DEDUP_REMOVED lines=8> */
[-C--:B------:R-:W-:Y:S01]  /*0e30*/  IADD3 R128, P0, R129, R2.reuse, RZ ;  /* 0x0000000281807210 */ /* 0x080fe20007f1e0ff */
[----:B------:R-:W2:Y:S01]  /*0e40*/  LDG.E.U8 R123, desc[UR20][R122.64] ;  /* 0x000000147a7b7981 */ /* 0x000ea2000c1e1100 */
[----:B------:R-:W-:Y:S02]  /*0e50*/  IADD3 R130, P4, R131, R2, RZ ;  /* 0x0000000283827210 */ /* 0x000fe40007f9e0ff */
[----:B0-----:R-:W-:Y:S01]  /*0e60*/  IADD3 R2, P3, R2, R137, RZ ;  /* 0x0000008902027210 */ /* 0x001fe20007f7e0ff */
[----:B------:R-:W2:Y:S01]  /*0e70*/  LDG.E.U8 R63, desc[UR20][R62.64] ;  /* 0x000000143e3f7981 */ /* 0x000ea2000c1e1100 */
[-C--:B------:R-:W-:Y:S02]  /*0e80*/  LEA.HI.X.SX32 R125, R133, R3.reuse, 0x1, P2 ;  /* 0x00000003857d7211 */ /* 0x080fe400010f0eff */
[-C--:B------:R-:W-:Y:S01]  /*0e90*/  LEA.HI.X.SX32 R127, R135, R3.reuse, 0x1, P1 ;  /* 0x00000003877f7211 */ /* 0x080fe200008f0eff */
[----:B------:R-:W2:Y:S01]  /*0ea0*/  LDG.E.U8 R64, desc[UR20][R64.64] ;  /* 0x0000001440407981 */ /* 0x000ea2000c1e1100 */
[----:B------:R-:W-:-:S02]  /*0eb0*/  LEA.HI.X.SX32 R129, R129, R3, 0x1, P0 ;  /* 0x0000000381817211 */ /* 0x000fc400000f0eff */
[-C--:B------:R-:W-:Y:S01]  /*0ec0*/  LEA.HI.X.SX32 R131, R131, R3.reuse, 0x1, P4 ;  /* 0x0000000383837211 */ /* 0x080fe200020f0eff */
[----:B------:R-:W2:Y:S01]  /*0ed0*/  LDG.E.U8 R67, desc[UR20][R66.64] ;  /* 0x0000001442437981 */ /* 0x000ea2000c1e1100 */
[----:B------:R-:W-:-:S03]  /*0ee0*/  LEA.HI.X.SX32 R3, R137, R3, 0x1, P3 ;  /* 0x0000000389037211 */ /* 0x000fc600018f0eff */
[----:B------:R0:W2:Y:S04]  /*0ef0*/  LDG.E.U8 R128, desc[UR20][R128.64] ;  /* 0x0000001480807981 */ /* 0x0000a8000c1e1100 */
[----:B------:R-:W2:Y:S04]  /*0f00*/  LDG.E.U8 R2, desc[UR20][R2.64] ;  /* 0x0000001402027981 */ /* 0x000ea8000c1e1100 */
[----:B------:R2:W2:Y:S04]  /*0f10*/  LDG.E.U8 R131, desc[UR20][R130.64] ;  /* 0x0000001482837981 */ /* 0x0004a8000c1e1100 */
[----:B------:R-:W2:Y:S04]  /*0f20*/  LDG.E.U8 R68, desc[UR20][R68.64] ;  /* 0x0000001444447981 */ /* 0x000ea8000c1e1100 */
        /* <DEDUP_REMOVED lines=24> */
[----:B------:R-:W2:Y:S01]  /*10b0*/  LDG.E.U8 R127, desc[UR20][R126.64] ;  /* 0x000000147e7f7981 */ /* 0x000ea2000c1e1100 */
[----:B------:R-:W0:Y:S01]  /*10c0*/  S2UR UR16, SR_CgaCtaId ;  /* 0x00000000001079c3 */ /* 0x000e220000008800 */
[----:B------:R-:W0:Y:S01]  /*10d0*/  S2R R18, SR_TID.X ;  /* 0x0000000000127919 */ /* 0x000e220000002100 */
[----:B------:R-:W-:Y:S01]  /*10e0*/  UMOV UR4, 0x400 ;  /* 0x0000040000047882 */ /* 0x000fe20000000000 */
[----:B-1----:R-:W-:-:S02]  /*10f0*/  IMAD.MOV.U32 R5, RZ, RZ, -0x800000 ;  /* 0xff800000ff057424 */ /* 0x002fc400078e00ff */
[----:B----4-:R-:W-:Y:S02]  /*1100*/  IMAD.MOV.U32 R6, RZ, RZ, -0x800000 ;  /* 0xff800000ff067424 */ /* 0x010fe400078e00ff */
[----:B------:R-:W-:Y:S01]  /*1110*/  IMAD.MOV.U32 R22, RZ, RZ, 0x3f800000 ;  /* 0x3f800000ff167424 */ /* 0x000fe200078e00ff */
[----:B0-----:R-:W-:Y:S01]  /*1120*/  ULEA UR16, UR16, UR4, 0x18 ;  /* 0x0000000410107291 */ /* 0x001fe2000f8ec03f */
[----:B------:R-:W-:Y:S02]  /*1130*/  IMAD.MOV.U32 R178, RZ, RZ, 0x3f800000 ;  /* 0x3f800000ffb27424 */ /* 0x000fe400078e00ff */
[----:B------:R-:W-:Y:S01]  /*1140*/  IMAD.SHL.U32 R21, R18, 0x10, RZ ;  /* 0x0000001012157824 */ /* 0x000fe200078e00ff */
[----:B---3--:R-:W-:Y:S02]  /*1150*/  PRMT R4, R4, 0x3340, R7 ;  /* 0x0000334004047816 */ /* 0x008fe40000000007 */
[----:B-----5:R-:W-:-:S04]  /*1160*/  PRMT R13, R10, 0x3340, R13 ;  /* 0x000033400a0d7816 */ /* 0x020fc8000000000d */
[----:B------:R-:W-:Y:S02]  /*1170*/  PRMT R129, R4, 0x5410, R13 ;  /* 0x0000541004817816 */ /* 0x000fe4000000000d */
[----:B--2---:R-:W-:Y:S02]  /*1180*/  PRMT R14, R14, 0x3340, R17 ;  /* 0x000033400e0e7816 */ /* 0x004fe40000000011 */
[----:B------:R-:W-:-:S04]  /*1190*/  PRMT R23, R20, 0x3340, R23 ;  /* 0x0000334014177816 */ /* 0x000fc80000000017 */
[----:B------:R-:W-:Y:S02]  /*11a0*/  PRMT R130, R14, 0x5410, R23 ;  /* 0x000054100e827816 */ /* 0x000fe40000000017 */
[----:B------:R-:W-:Y:S02]  /*11b0*/  PRMT R24, R24, 0x3340, R27 ;  /* 0x0000334018187816 */ /* 0x000fe4000000001b */
[----:B------:R-:W-:Y:S02]  /*11c0*/  PRMT R31, R28, 0x3340, R31 ;  /* 0x000033401c1f7816 */ /* 0x000fe4000000001f */
[----:B------:R-:W-:Y:S02]  /*11d0*/  PRMT R32, R32, 0x3340, R35 ;  /* 0x0000334020207816 */ /* 0x000fe40000000023 */
[----:B------:R-:W-:-:S04]  /*11e0*/  PRMT R39, R36, 0x3340, R39 ;  /* 0x0000334024277816 */ /* 0x000fc80000000027 */
[----:B------:R-:W-:Y:S02]  /*11f0*/  PRMT R32, R32, 0x5410, R39 ;  /* 0x0000541020207816 */ /* 0x000fe40000000027 */
[----:B------:R-:W-:Y:S02]  /*1200*/  PRMT R33, R40, 0x3340, R43 ;  /* 0x0000334028217816 */ /* 0x000fe4000000002b */
[----:B------:R-:W-:Y:S02]  /*1210*/  PRMT R44, R44, 0x3340, R47 ;  /* 0x000033402c2c7816 */ /* 0x000fe4000000002f */
[----:B------:R-:W-:Y:S02]  /*1220*/  PRMT R96, R96, 0x3340, R99 ;  /* 0x0000334060607816 */ /* 0x000fe40000000063 */
[----:B------:R-:W-:Y:S02]  /*1230*/  PRMT R99, R120, 0x3340, R123 ;  /* 0x0000334078637816 */ /* 0x000fe4000000007b */
[----:B------:R-:W0:Y:S01]  /*1240*/  LDC R120, c[0x0][0x280] ;  /* 0x0000a000ff787b82 */ /* 0x000e220000000800 */
[----:B------:R-:W-:-:S02]  /*1250*/  PRMT R34, R48, 0x3340, R51 ;  /* 0x0000334030227816 */ /* 0x000fc40000000033 */
[----:B------:R-:W-:Y:S02]  /*1260*/  PRMT R55, R52, 0x3340, R55 ;  /* 0x0000334034377816 */ /* 0x000fe40000000037 */
[----:B------:R-:W-:Y:S02]  /*1270*/  PRMT R35, R56, 0x3340, R59 ;  /* 0x0000334038237816 */ /* 0x000fe4000000003b */
[----:B------:R-:W-:Y:S01]  /*1280*/  PRMT R9, R9, 0x3340, R2 ;  /* 0x0000334009097816 */ /* 0x000fe20000000002 */
[----:B------:R-:W-:-:S05]  /*1290*/  IMAD.SHL.U32 R2, R8, 0x8, RZ ;  /* 0x0000000808027824 */ /* 0x000fca00078e00ff */
[----:B------:R-:W-:Y:S02]  /*12a0*/  LOP3.LUT R2, R2, 0x30, RZ, 0xc0, !PT ;  /* 0x0000003002027812 */ /* 0x000fe400078ec0ff */
[----:B------:R-:W-:Y:S02]  /*12b0*/  PRMT R128, R128, 0x3340, R131 ;  /* 0x0000334080807816 */ /* 0x000fe40000000083 */
[----:B0-----:R-:W-:Y:S01]  /*12c0*/  ISETP.GE.AND P0, PT, R120, 0x1, PT ;  /* 0x000000017800780c */ /* 0x001fe20003f06270 */
[----:B------:R-:W-:Y:S01]  /*12d0*/  IMAD R2, R19, 0x40, R2 ;  /* 0x0000004013027824 */ /* 0x000fe200078e0202 */
[----:B------:R-:W-:Y:S02]  /*12e0*/  PRMT R60, R60, 0x3340, R63 ;  /* 0x000033403c3c7816 */ /* 0x000fe4000000003f */
[----:B------:R-:W-:Y:S02]  /*12f0*/  PRMT R64, R64, 0x3340, R67 ;  /* 0x0000334040407816 */ /* 0x000fe40000000043 */
[----:B------:R-:W-:-:S02]  /*1300*/  PRMT R71, R68, 0x3340, R71 ;  /* 0x0000334044477816 */ /* 0x000fc40000000047 */
[----:B------:R-:W-:Y:S02]  /*1310*/  PRMT R131, R24, 0x5410, R31 ;  /* 0x0000541018837816 */ /* 0x000fe4000000001f */
[----:B------:R-:W-:Y:S02]  /*1320*/  PRMT R65, R72, 0x3340, R75 ;  /* 0x0000334048417816 */ /* 0x000fe4000000004b */
[----:B------:R-:W-:Y:S02]  /*1330*/  PRMT R128, R9, 0x5410, R128 ;  /* 0x0000541009807816 */ /* 0x000fe40000000080 */
[----:B------:R-:W-:Y:S02]  /*1340*/  PRMT R33, R33, 0x5410, R44 ;  /* 0x0000541021217816 */ /* 0x000fe4000000002c */
[----:B------:R-:W-:Y:S02]  /*1350*/  PRMT R76, R76, 0x3340, R79 ;  /* 0x000033404c4c7816 */ /* 0x000fe4000000004f */
[----:B------:R-:W-:-:S02]  /*1360*/  PRMT R34, R34, 0x5410, R55 ;  /* 0x0000541022227816 */ /* 0x000fc40000000037 */
[----:B------:R-:W-:Y:S02]  /*1370*/  PRMT R35, R35, 0x5410, R60 ;  /* 0x0000541023237816 */ /* 0x000fe4000000003c */
[----:B------:R-:W-:Y:S02]  /*1380*/  PRMT R66, R80, 0x3340, R83 ;  /* 0x0000334050427816 */ /* 0x000fe40000000053 */
[----:B------:R-:W-:Y:S02]  /*1390*/  LOP3.LUT R3, R2, 0x10, RZ, 0x3c, !PT ;  /* 0x0000001002037812 */ /* 0x000fe400078e3cff */
[----:B------:R-:W-:Y:S02]  /*13a0*/  PRMT R64, R64, 0x5410, R71 ;  /* 0x0000541040407816 */ /* 0x000fe40000000047 */
[----:B------:R-:W-:Y:S02]  /*13b0*/  PRMT R87, R84, 0x3340, R87 ;  /* 0x0000334054577816 */ /* 0x000fe40000000057 */
[----:B------:R-:W-:-:S02]  /*13c0*/  PRMT R65, R65, 0x5410, R76 ;  /* 0x0000541041417816 */ /* 0x000fc4000000004c */
[----:B------:R-:W-:Y:S02]  /*13d0*/  PRMT R66, R66, 0x5410, R87 ;  /* 0x0000541042427816 */ /* 0x000fe40000000057 */
[----:B------:R-:W-:Y:S02]  /*13e0*/  PRMT R67, R88, 0x3340, R91 ;  /* 0x0000334058437816 */ /* 0x000fe4000000005b */
[----:B------:R-:W-:Y:S02]  /*13f0*/  LOP3.LUT R9, R2, 0x20, RZ, 0x3c, !PT ;  /* 0x0000002002097812 */ /* 0x000fe400078e3cff */
[----:B------:R-:W-:Y:S02]  /*1400*/  PRMT R92, R92, 0x3340, R95 ;  /* 0x000033405c5c7816 */ /* 0x000fe4000000005f */
[----:B------:R-:W-:Y:S02]  /*1410*/  LOP3.LUT R10, R2, 0x30, RZ, 0x3c, !PT ;  /* 0x00000030020a7812 */ /* 0x000fe400078e3cff */
[----:B------:R-:W-:-:S02]  /*1420*/  PRMT R67, R67, 0x5410, R92 ;  /* 0x0000541043437816 */ /* 0x000fc4000000005c */
[----:B------:R-:W-:Y:S01]  /*1430*/  PRMT R103, R100, 0x3340, R103 ;  /* 0x0000334064677816 */ /* 0x000fe20000000067 */
[----:B------:R0:W-:Y:S03]  /*1440*/  STS.128 [R2+UR16], R128 ;  /* 0x0000008002007988 */ /* 0x0001e60008000c10 */
[----:B------:R-:W-:Y:S02]  /*1450*/  PRMT R96, R96, 0x5410, R103 ;  /* 0x0000541060607816 */ /* 0x000fe40000000067 */
[----:B------:R-:W-:Y:S01]  /*1460*/  PRMT R97, R104, 0x3340, R107 ;  /* 0x0000334068617816 */ /* 0x000fe2000000006b */
[----:B------:R-:W-:Y:S01]  /*1470*/  STS.128 [R3+UR16], R32 ;  /* 0x0000002003007988 */ /* 0x000fe20008000c10 */
[----:B------:R-:W-:-:S04]  /*1480*/  PRMT R110, R110, 0x3340, R115 ;  /* 0x000033406e6e7816 */ /* 0x000fc80000000073 */
[----:B------:R-:W-:Y:S02]  /*1490*/  PRMT R97, R97, 0x5410, R110 ;  /* 0x0000541061617816 */ /* 0x000fe4000000006e */
[----:B------:R-:W-:Y:S02]  /*14a0*/  PRMT R98, R116, 0x3340, R109 ;  /* 0x0000334074627816 */ /* 0x000fe4000000006d */
[----:B------:R-:W-:-:S04]  /*14b0*/  PRMT R119, R112, 0x3340, R119 ;  /* 0x0000334070777816 */ /* 0x000fc80000000077 */
[----:B------:R-:W-:Y:S02]  /*14c0*/  PRMT R98, R98, 0x5410, R119 ;  /* 0x0000541062627816 */ /* 0x000fe40000000077 */
[----:B------:R-:W-:-:S04]  /*14d0*/  PRMT R124, R124, 0x3340, R127 ;  /* 0x000033407c7c7816 */ /* 0x000fc8000000007f */
[----:B------:R-:W-:Y:S01]  /*14e0*/  PRMT R99, R99, 0x5410, R124 ;  /* 0x0000541063637816 */ /* 0x000fe2000000007c */
[----:B------:R1:W-:Y:S01]  /*14f0*/  STS.128 [R9+UR16], R64 ;  /* 0x0000004009007988 */ /* 0x0003e20008000c10 */
[----:B------:R-:W-:-:S03]  /*1500*/  IMAD.MOV.U32 R23, RZ, RZ, 0x3f800000 ;  /* 0x3f800000ff177424 */ /* 0x000fc600078e00ff */
[----:B------:R2:W-:Y:S01]  /*1510*/  STS.128 [R10+UR16], R96 ;  /* 0x000000600a007988 */ /* 0x0005e20008000c10 */
[----:B------:R-:W-:Y:S01]  /*1520*/  IMAD.MOV.U32 R7, RZ, RZ, -0x800000 ;  /* 0xff800000ff077424 */ /* 0x000fe200078e00ff */
[----:B------:R-:W-:Y:S01]  /*1530*/  CS2R R56, SRZ ;  /* 0x0000000000387805 */ /* 0x000fe2000001ff00 */
[----:B------:R-:W-:Y:S01]  /*1540*/  IMAD.MOV.U32 R4, RZ, RZ, -0x800000 ;  /* 0xff800000ff047424 */ /* 0x000fe200078e00ff */
[----:B------:R-:W-:Y:S01]  /*1550*/  CS2R R58, SRZ ;  /* 0x00000000003a7805 */ /* 0x000fe2000001ff00 */
[----:B0-----:R-:W-:Y:S01]  /*1560*/  IMAD.MOV.U32 R2, RZ, RZ, 0x3f800000 ;  /* 0x3f800000ff027424 */ /* 0x001fe200078e00ff */
[----:B------:R-:W-:Y:S02]  /*1570*/  CS2R R60, SRZ ;  /* 0x00000000003c7805 */ /* 0x000fe4000001ff00 */
[----:B------:R-:W-:Y:S02]  /*1580*/  CS2R R62, SRZ ;  /* 0x00000000003e7805 */ /* 0x000fe4000001ff00 */
[----:B------:R-:W-:-:S02]  /*1590*/  CS2R R68, SRZ ;  /* 0x0000000000447805 */ /* 0x000fc4000001ff00 */
[----:B------:R-:W-:Y:S02]  /*15a0*/  CS2R R70, SRZ ;  /* 0x0000000000467805 */ /* 0x000fe4000001ff00 */
[----:B------:R-:W-:Y:S02]  /*15b0*/  CS2R R72, SRZ ;  /* 0x0000000000487805 */ /* 0x000fe4000001ff00 */
[----:B------:R-:W-:Y:S02]  /*15c0*/  CS2R R74, SRZ ;  /* 0x00000000004a7805 */ /* 0x000fe4000001ff00 */
[----:B-1----:R-:W-:Y:S02]  /*15d0*/  CS2R R64, SRZ ;  /* 0x0000000000407805 */ /* 0x002fe4000001ff00 */
[----:B------:R-:W-:Y:S02]  /*15e0*/  CS2R R66, SRZ ;  /* 0x0000000000427805 */ /* 0x000fe4000001ff00 */
[----:B------:R-:W-:-:S02]  /*15f0*/  CS2R R76, SRZ ;  /* 0x00000000004c7805 */ /* 0x000fc4000001ff00 */
[----:B------:R-:W-:Y:S02]  /*1600*/  CS2R R78, SRZ ;  /* 0x00000000004e7805 */ /* 0x000fe4000001ff00 */
[----:B------:R-:W-:Y:S02]  /*1610*/  CS2R R80, SRZ ;  /* 0x0000000000507805 */ /* 0x000fe4000001ff00 */
[----:B------:R-:W-:Y:S02]  /*1620*/  CS2R R82, SRZ ;  /* 0x0000000000527805 */ /* 0x000fe4000001ff00 */
[----:B------:R-:W-:Y:S02]  /*1630*/  CS2R R84, SRZ ;  /* 0x0000000000547805 */ /* 0x000fe4000001ff00 */
        /* <DEDUP_REMOVED lines=16> */
[----:B------:R-:W-:Y:S01]  /*1740*/  CS2R R54, SRZ ;  /* 0x0000000000367805 */ /* 0x000fe2000001ff00 */
[----:B------:R-:W-:Y:S01]  /*1750*/  IMAD.SHL.U32 R20, R18, 0x40, RZ ;  /* 0x0000004012147824 */ /* 0x000fe200078e00ff */
[----:B--2---:R-:W-:Y:S06]  /*1760*/  @!P0 BRA `(.L_x_0) ;  /* 0x0000002c00008947 */ /* 0x004fec0003800000 */
[----:B------:R-:W0:Y:S01]  /*1770*/  LDC.64 R2, c[0x0][0x250] ;  /* 0x00009400ff027b82 */ /* 0x000e220000000a00 */
[C---:B------:R-:W-:Y:S01]  /*1780*/  LOP3.LUT R5, R8.reuse, 0x1, RZ, 0xc0, !PT ;  /* 0x0000000108057812 */ /* 0x040fe200078ec0ff */
[----:B------:R-:W-:Y:S01]  /*1790*/  ULDC UR4, c[0x0][0x258] ;  /* 0x0000960000047ab9 */ /* 0x000fe20000000800 */
[C---:B------:R-:W-:Y:S01]  /*17a0*/  LOP3.LUT R6, R8.reuse, 0x1c, RZ, 0xc0, !PT ;  /* 0x0000001c08067812 */ /* 0x040fe200078ec0ff */
[----:B------:R-:W-:Y:S01]  /*17b0*/  ULDC.64 UR18, c[0x0][0x260] ;  /* 0x0000980000127ab9 */ /* 0x000fe20000000a00 */
[----:B------:R-:W-:Y:S01]  /*17c0*/  LOP3.LUT R4, R8, 0x3f, RZ, 0xc0, !PT ;  /* 0x0000003f08047812 */ /* 0x000fe200078ec0ff */
[----:B------:R-:W-:Y:S01]  /*17d0*/  USHF.R.U32.HI UR12, URZ, 0x4, UR16 ;  /* 0x000000043f0c7899 */ /* 0x000fe20008011610 */
[----:B------:R-:W-:Y:S01]  /*17e0*/  SHF.R.U32.HI R168, RZ, 0x1, R8 ;  /* 0x00000001ffa87819 */ /* 0x000fe20000011608 */
[----:B------:R-:W-:Y:S01]  /*17f0*/  IMAD R7, R5, 0x2, R6 ;  /* 0x0000000205077824 */ /* 0x000fe200078e0206 */
[----:B------:R-:W1:Y:S01]  /*1800*/  LDC R130, c[0x0][0x268] ;  /* 0x00009a00ff827b82 */ /* 0x000e620000000800 */
[----:B------:R-:W-:Y:S01]  /*1810*/  IMAD R5, R4, UR4, RZ ;  /* 0x0000000404057c24 */ /* 0x000fe2000f8e02ff */
[----:B------:R-:W-:Y:S01]  /*1820*/  ULDC.64 UR4, c[0x0][0x218] ;  /* 0x0000860000047ab9 */ /* 0x000fe20000000a00 */
[--C-:B------:R-:W-:Y:S01]  /*1830*/  SHF.R.U32.HI R4, RZ, 0x6, R8.reuse ;  /* 0x00000006ff047819 */ /* 0x100fe20000011608 */
[----:B------:R-:W-:Y:S01]  /*1840*/  UIADD3 UR6, UR16, 0x2000, URZ ;  /* 0x0000200010067890 */ /* 0x000fe2000fffe03f */
[----:B------:R-:W-:Y:S01]  /*1850*/  SHF.R.U32.HI R6, RZ, 0x5, R8 ;  /* 0x00000005ff067819 */ /* 0x000fe20000011608 */
[----:B------:R-:W-:Y:S01]  /*1860*/  USGXT.U32 UR12, UR12, 0xe ;  /* 0x0000000e0c0c789a */ /* 0x000fe20008000000 */
[----:B------:R-:W-:Y:S01]  /*1870*/  SHF.R.S32.HI R9, RZ, 0x1f, R5 ;  /* 0x0000001fff097819 */ /* 0x000fe20000011405 */
[----:B------:R-:W2:Y:S01]  /*1880*/  LDC.64 R134, c[0x0][0x220] ;  /* 0x00008800ff867b82 */ /* 0x000ea20000000a00 */
[----:B------:R-:W-:Y:S01]  /*1890*/  SGXT.U32 R168, R168, 0x1 ;  /* 0x00000001a8a8781a */ /* 0x000fe20000000000 */
[----:B------:R-:W-:Y:S01]  /*18a0*/  USHF.R.U32.HI UR6, URZ, 0x4, UR6 ;  /* 0x000000043f067899 */ /* 0x000fe20008011606 */
[----:B------:R-:W-:Y:S01]  /*18b0*/  IMAD.MOV.U32 R125, RZ, RZ, 0x5410 ;  /* 0x00005410ff7d7424 */ /* 0x000fe200078e00ff */
[----:B------:R-:W-:Y:S01]  /*18c0*/  UIADD3 UR8, UP0, UR12, 0x2, URZ ;  /* 0x000000020c087890 */ /* 0x000fe2000ff1e03f */
[----:B------:R-:W-:Y:S01]  /*18d0*/  IMAD.MOV.U32 R124, RZ, RZ, 0x7632 ;  /* 0x00007632ff7c7424 */ /* 0x000fe200078e00ff */
[----:B------:R-:W-:Y:S01]  /*18e0*/  LOP3.LUT R168, R7, R168, RZ, 0xfc, !PT ;  /* 0x000000a807a87212 */ /* 0x000fe200078efcff */
[----:B0-----:R-:W-:Y:S01]  /*18f0*/  IMAD R2, R2, UR17, RZ ;  /* 0x0000001102027c24 */ /* 0x001fe2000f8e02ff */
[----:B------:R-:W-:Y:S01]  /*1900*/  USGXT.U32 UR6, UR6, 0xe ;  /* 0x0000000e0606789a */ /* 0x000fe20008000000 */
[----:B------:R-:W-:Y:S01]  /*1910*/  LOP3.LUT R129, R19, 0x10, RZ, 0x3c, !PT ;  /* 0x0000001013817812 */ /* 0x000fe200078e3cff */
[----:B------:R-:W-:Y:S01]  /*1920*/  UMOV UR10, 0xfffffffe ;  /* 0xfffffffe000a7882 */ /* 0x000fe20000000000 */
[----:B------:R-:W-:Y:S01]  /*1930*/  UMOV UR11, 0x7fffffdf ;  /* 0x7fffffdf000b7882 */ /* 0x000fe20000000000 */
[--C-:B------:R-:W-:Y:S01]  /*1940*/  IADD3 R151, P0, P1, R5, UR4, R2.reuse ;  /* 0x0000000405977c10 */ /* 0x100fe2000f91e002 */
[----:B------:R-:W-:Y:S01]  /*1950*/  UIMAD UR4, UR17, UR18, URZ ;  /* 0x00000012110472a4 */ /* 0x000fe2000f8e023f */
[----:B------:R-:W-:Y:S01]  /*1960*/  SHF.R.S32.HI R2, RZ, 0x1f, R2 ;  /* 0x0000001fff027819 */ /* 0x000fe20000011402 */
[----:B------:R-:W-:Y:S01]  /*1970*/  IMAD.MOV.U32 R121, RZ, RZ, -0x800000 ;  /* 0xff800000ff797424 */ /* 0x000fe200078e00ff */
[----:B------:R-:W-:Y:S01]  /*1980*/  LOP3.LUT R5, R8, 0x1f, RZ, 0xc0, !PT ;  /* 0x0000001f08057812 */ /* 0x000fe200078ec0ff */
[----:B------:R-:W-:Y:S01]  /*1990*/  IMAD.MOV.U32 R23, RZ, RZ, 0x3f800000 ;  /* 0x3f800000ff177424 */ /* 0x000fe200078e00ff */
[----:B------:R-:W-:Y:S01]  /*19a0*/  IADD3.X R9, R9, UR5, R2, P0, P1 ;  /* 0x0000000509097c10 */ /* 0x000fe200087e2402 */
[----:B------:R-:W-:Y:S01]  /*19b0*/  USHF.R.S32.HI UR5, URZ, 0x1f, UR4 ;  /* 0x0000001f3f057899 */ /* 0x000fe20008011404 */
[----:B------:R-:W-:Y:S01]  /*19c0*/  SGXT.U32 R2, R4, 0x1 ;  /* 0x000000010402781a */ /* 0x000fe20000000000 */
[----:B------:R-:W-:Y:S01]  /*19d0*/  IMAD R5, R5, UR19, RZ ;  /* 0x0000001305057c24 */ /* 0x000fe2000f8e02ff */
[C---:B------:R-:W-:Y:S01]  /*19e0*/  LEA.HI R4, R8.reuse, 0xe, RZ, 0x1a ;  /* 0x0000000e08047811 */ /* 0x040fe200078fd0ff */
[----:B------:R-:W-:Y:S01]  /*19f0*/  IMAD.MOV.U32 R122, RZ, RZ, RZ ;  /* 0x000000ffff7a7224 */ /* 0x000fe200078e00ff */
[----:B------:R-:W-:Y:S01]  /*1a00*/  LOP3.LUT P1, RZ, R8, 0x2, RZ, 0xc0, !PT ;  /* 0x0000000208ff7812 */ /* 0x000fe2000782c0ff */
[-C--:B------:R-:W-:Y:S01]  /*1a10*/  IMAD R170, R2, R3.reuse, RZ ;  /* 0x0000000302aa7224 */ /* 0x080fe200078e02ff */
[----:B------:R-:W-:Y:S01]  /*1a20*/  SGXT.U32 R2, R6, 0x2 ;  /* 0x000000020602781a */ /* 0x000fe20000000000 */
[----:B------:R-:W-:Y:S01]  /*1a30*/  IMAD R4, R4, R3, RZ ;  /* 0x0000000304047224 */ /* 0x000fe200078e02ff */
[----:B--2---:R-:W-:Y:S01]  /*1a40*/  IADD3 R134, P2, P3, R5, UR4, R134 ;  /* 0x0000000405867c10 */ /* 0x004fe2000fb5e086 */
[C---:B------:R-:W-:Y:S01]  /*1a50*/  IMAD R172, R3.reuse, 0x2, R170 ;  /* 0x0000000203ac7824 */ /* 0x040fe200078e02aa */
[----:B------:R-:W-:Y:S01]  /*1a60*/  IADD3 R169, P4, R170, R151, RZ ;  /* 0x00000097aaa97210 */ /* 0x000fe20007f9e0ff */
[----:B-1----:R-:W-:Y:S01]  /*1a70*/  IMAD R2, R2, R130, RZ ;  /* 0x0000008202027224 */ /* 0x002fe200078e02ff */
[----:B------:R-:W-:Y:S01]  /*1a80*/  SHF.R.S32.HI R6, RZ, 0x1f, R5 ;  /* 0x0000001fff067819 */ /* 0x000fe20000011405 */
[C---:B------:R-:W-:Y:S01]  /*1a90*/  IMAD R174, R3.reuse, 0x2, R172 ;  /* 0x0000000203ae7824 */ /* 0x040fe200078e02ac */
[----:B------:R-:W-:Y:S01]  /*1aa0*/  LEA.HI.X.SX32 R170, R170, R9, 0x1, P4 ;  /* 0x00000009aaaa7211 */ /* 0x000fe200020f0eff */
[----:B------:R-:W-:Y:S01]  /*1ab0*/  IMAD R145, R130, 0x4, R2 ;  /* 0x0000000482917824 */ /* 0x000fe200078e0202 */
[----:B------:R-:W-:Y:S01]  /*1ac0*/  IADD3 R177, P4, R4, R151, RZ ;  /* 0x0000009704b17210 */ /* 0x000fe20007f9e0ff */
[C---:B------:R-:W-:Y:S01]  /*1ad0*/  IMAD R176, R3.reuse, 0x2, R174 ;  /* 0x0000000203b07824 */ /* 0x040fe200078e02ae */
[----:B------:R-:W-:Y:S01]  /*1ae0*/  IADD3.X R6, R6, UR5, R135, P2, P3 ;  /* 0x0000000506067c10 */ /* 0x000fe200097e6487 */
[----:B------:R-:W-:Y:S01]  /*1af0*/  IMAD R144, R130, 0x4, R145 ;  /* 0x0000000482907824 */ /* 0x000fe200078e0291 */
[----:B------:R-:W-:Y:S01]  /*1b00*/  LEA.HI.X.SX32 R160, R4, R9, 0x1, P4 ;  /* 0x0000000904a07211 */ /* 0x000fe200020f0eff */
[C---:B------:R-:W-:Y:S01]  /*1b10*/  IMAD R166, R3.reuse, 0x2, R176 ;  /* 0x0000000203a67824 */ /* 0x040fe200078e02b0 */
[----:B------:R-:W-:Y:S01]  /*1b20*/  IADD3 R175, P6, R176, R151, RZ ;  /* 0x00000097b0af7210 */ /* 0x000fe20007fde0ff */
[----:B------:R-:W-:Y:S01]  /*1b30*/  IMAD R143, R130, 0x4, R144 ;  /* 0x00000004828f7824 */ /* 0x000fe200078e0290 */
[-C--:B------:R-:W-:Y:S01]  /*1b40*/  IADD3 R199, P2, R2, R134.reuse, RZ ;  /* 0x0000008602c77210 */ /* 0x080fe20007f5e0ff */
[----:B------:R-:W-:Y:S01]  /*1b50*/  IMAD R164, R3, 0x2, R166 ;  /* 0x0000000203a47824 */ /* 0x000fe200078e02a6 */
[----:B------:R-:W-:Y:S01]  /*1b60*/  LEA.HI.X.SX32 R176, R176, R9, 0x1, P6 ;  /* 0x00000009b0b07211 */ /* 0x000fe200030f0eff */
[----:B------:R-:W-:Y:S01]  /*1b70*/  IMAD R142, R130, 0x4, R143 ;  /* 0x00000004828e7824 */ /* 0x000fe200078e028f */
[----:B------:R-:W-:Y:S01]  /*1b80*/  IADD3 R198, P3, R145, R134, RZ ;  /* 0x0000008691c67210 */ /* 0x000fe20007f7e0ff */
[C---:B------:R-:W-:Y:S01]  /*1b90*/  IMAD R162, R3.reuse, 0x2, R164 ;  /* 0x0000000203a27824 */ /* 0x040fe200078e02a4 */
[-C--:B------:R-:W-:Y:S01]  /*1ba0*/  IADD3 R181, P6, R164, R151.reuse, RZ ;  /* 0x00000097a4b57210 */ /* 0x080fe20007fde0ff */
[----:B------:R-:W-:Y:S01]  /*1bb0*/  IMAD R141, R130, 0x4, R142 ;  /* 0x00000004828d7824 */ /* 0x000fe200078e028e */
[----:B------:R-:W-:Y:S01]  /*1bc0*/  IADD3 R171, P5, R172, R151, RZ ;  /* 0x00000097acab7210 */ /* 0x000fe20007fbe0ff */
[C---:B------:R-:W-:Y:S01]  /*1bd0*/  IMAD R158, R3.reuse, 0x4, R162 ;  /* 0x00000004039e7824 */ /* 0x040fe200078e02a2 */
[----:B------:R-:W-:Y:S01]  /*1be0*/  LEA.HI.X.SX32 R164, R164, R9, 0x1, P6 ;  /* 0x00000009a4a47211 */ /* 0x000fe200030f0eff */
[----:B------:R-:W-:Y:S01]  /*1bf0*/  IMAD R140, R130, 0x4, R141 ;  /* 0x00000004828c7824 */ /* 0x000fe200078e028d */
[-C--:B------:R-:W-:Y:S01]  /*1c00*/  IADD3 R167, P6, R162, R151.reuse, RZ ;  /* 0x00000097a2a77210 */ /* 0x080fe20007fde0ff */
[----:B------:R-:W-:Y:S01]  /*1c10*/  IMAD R156, R3, 0x2, R158 ;  /* 0x00000002039c7824 */ /* 0x000fe200078e029e */
[-C--:B------:R-:W-:Y:S01]  /*1c20*/  LEA.HI.X.SX32 R146, R2, R6.reuse, 0x1, P2 ;  /* 0x0000000602927211 */ /* 0x080fe200010f0eff */
[----:B------:R-:W-:Y:S01]  /*1c30*/  IMAD R139, R130, 0x4, R140 ;  /* 0x00000004828b7824 */ /* 0x000fe200078e028c */
[----:B------:R-:W-:Y:S01]  /*1c40*/  LEA.HI.X.SX32 R145, R145, R6, 0x1, P3 ;  /* 0x0000000691917211 */ /* 0x000fe200018f0eff */
[C---:B------:R-:W-:Y:S01]  /*1c50*/  IMAD R154, R3.reuse, 0x2, R156 ;  /* 0x00000002039a7824 */ /* 0x040fe200078e029c */
[----:B------:R-:W-:Y:S01]  /*1c60*/  IADD3 R161, P4, R156, R151, RZ ;  /* 0x000000979ca17210 */ /* 0x000fe20007f9e0ff */
[----:B------:R-:W-:Y:S01]  /*1c70*/  IMAD R138, R130, 0x4, R139 ;  /* 0x00000004828a7824 */ /* 0x000fe200078e028b */
[----:B------:R-:W-:Y:S01]  /*1c80*/  LOP3.LUT P0, RZ, R8, 0x1, RZ, 0xc0, !PT ;  /* 0x0000000108ff7812 */ /* 0x000fe2000780c0ff */
[C---:B------:R-:W-:Y:S01]  /*1c90*/  IMAD R152, R3.reuse, 0x2, R154 ;  /* 0x0000000203987824 */ /* 0x040fe200078e029a */
[-C--:B------:R-:W-:Y:S01]  /*1ca0*/  LEA.HI.X.SX32 R156, R156, R9.reuse, 0x1, P4 ;  /* 0x000000099c9c7211 */ /* 0x080fe200020f0eff */
[----:B------:R-:W-:Y:S01]  /*1cb0*/  IMAD R137, R130, 0x4, R138 ;  /* 0x0000000482897824 */ /* 0x000fe200078e028a */
[----:B------:R-:W-:Y:S01]  /*1cc0*/  LEA.HI.X.SX32 R172, R172, R9, 0x1, P5 ;  /* 0x00000009acac7211 */ /* 0x000fe200028f0eff */
[C---:B------:R-:W-:Y:S01]  /*1cd0*/  IMAD R150, R3.reuse, 0x2, R152 ;  /* 0x0000000203967824 */ /* 0x040fe200078e0298 */
[----:B------:R-:W-:Y:S01]  /*1ce0*/  IADD3 R157, P4, R152, R151, RZ ;  /* 0x00000097989d7210 */ /* 0x000fe20007f9e0ff */
[----:B------:R-:W-:Y:S01]  /*1cf0*/  IMAD R136, R130, 0x4, R137 ;  /* 0x0000000482887824 */ /* 0x000fe200078e0289 */
[-C--:B------:R-:W-:Y:S01]  /*1d00*/  LEA.HI.X.SX32 R162, R162, R9.reuse, 0x1, P6 ;  /* 0x00000009a2a27211 */ /* 0x080fe200030f0eff */
[----:B------:R-:W-:Y:S01]  /*1d10*/  IMAD R148, R3, 0x2, R150 ;  /* 0x0000000203947824 */ /* 0x000fe200078e0296 */
[----:B------:R-:W-:Y:S01]  /*1d20*/  LEA.HI.X.SX32 R152, R152, R9, 0x1, P4 ;  /* 0x0000000998987211 */ /* 0x000fe200020f0eff */
[----:B------:R-:W-:Y:S01]  /*1d30*/  IMAD R135, R130, 0x4, R136 ;  /* 0x0000000482877824 */ /* 0x000fe200078e0288 */
[-C--:B------:R-:W-:Y:S01]  /*1d40*/  IADD3 R196, P2, R143, R134.reuse, RZ ;  /* 0x000000868fc47210 */ /* 0x080fe20007f5e0ff */
[----:B------:R-:W-:Y:S01]  /*1d50*/  IMAD R147, R3, 0x2, R148 ;  /* 0x0000000203937824 */ /* 0x000fe200078e0294 */
[----:B------:R-:W-:Y:S01]  /*1d60*/  IADD3 R153, P4, R148, R151, RZ ;  /* 0x0000009794997210 */ /* 0x000fe20007f9e0ff */
[----:B------:R-:W-:Y:S01]  /*1d70*/  IMAD R133, R130, 0x4, R135 ;  /* 0x0000000482857824 */ /* 0x000fe200078e0287 */
[-C--:B------:R-:W-:Y:S01]  /*1d80*/  IADD3 R195, P3, R142, R134.reuse, RZ ;  /* 0x000000868ec37210 */ /* 0x080fe20007f7e0ff */
[----:B------:R-:W-:Y:S01]  /*1d90*/  UMOV UR5, URZ ;  /* 0x0000003f00057c82 */ /* 0x000fe20008000000 */
[----:B------:R-:W-:Y:S01]  /*1da0*/  LEA.HI.X.SX32 R148, R148, R9, 0x1, P4 ;  /* 0x0000000994947211 */ /* 0x000fe200020f0eff */
[----:B------:R-:W-:Y:S01]  /*1db0*/  IMAD R132, R130, 0x4, R133 ;  /* 0x0000000482847824 */ /* 0x000fe200078e0285 */
[----:B------:R-:W-:Y:S01]  /*1dc0*/  IADD3 R197, P4, R144, R134, RZ ;  /* 0x0000008690c57210 */ /* 0x000fe20007f9e0ff */
[----:B------:R-:W-:Y:S01]  /*1dd0*/  UIADD3.X UR9, UR5, -0x7fffffe0, URZ, UP0, !UPT ;  /* 0x8000002005097890 */ /* 0x000fe200087fe43f */
[----:B------:R-:W-:Y:S01]  /*1de0*/  LEA.HI R8, R8, 0x1e, RZ, 0x1a ;  /* 0x0000001e08087811 */ /* 0x000fe200078fd0ff */
[----:B------:R-:W-:Y:S01]  /*1df0*/  IMAD R131, R130, 0x4, R132 ;  /* 0x0000000482837824 */ /* 0x000fe200078e0284 */
[----:B------:R-:W-:Y:S01]  /*1e00*/  LEA.HI.X.SX32 R144, R144, R6, 0x1, P4 ;  /* 0x0000000690907211 */ /* 0x000fe200020f0eff */
[----:B------:R-:W-:Y:S01]  /*1e10*/  IMAD.MOV.U32 R22, RZ, RZ, 0x3f800000 ;  /* 0x3f800000ff167424 */ /* 0x000fe200078e00ff */
[----:B------:R-:W-:Y:S01]  /*1e20*/  IADD3 R194, P4, R141, R134, RZ ;  /* 0x000000868dc27210 */ /* 0x000fe20007f9e0ff */
[----:B------:R-:W-:Y:S01]  /*1e30*/  IMAD R8, R8, R3, RZ ;  /* 0x0000000308087224 */ /* 0x000fe200078e02ff */
[-C--:B------:R-:W-:Y:S01]  /*1e40*/  IADD3 R173, P5, R174, R151.reuse, RZ ;  /* 0x00000097aead7210 */ /* 0x080fe20007fbe0ff */
[----:B------:R-:W-:Y:S01]  /*1e50*/  IMAD R130, R130, 0x4, R131 ;  /* 0x0000000482827824 */ /* 0x000fe200078e0283 */
[----:B------:R-:W-:Y:S01]  /*1e60*/  IADD3 R163, P6, R158, R151, RZ ;  /* 0x000000979ea37210 */ /* 0x000fe20007fde0ff */
[----:B------:R-:W-:Y:S01]  /*1e70*/  IMAD.MOV.U32 R2, RZ, RZ, 0x3f800000 ;  /* 0x3f800000ff027424 */ /* 0x000fe200078e00ff */
[-C--:B------:R-:W-:Y:S01]  /*1e80*/  LEA.HI.X.SX32 R143, R143, R6.reuse, 0x1, P2 ;  /* 0x000000068f8f7211 */ /* 0x080fe200010f0eff */
[----:B------:R-:W-:Y:S01]  /*1e90*/  IMAD.MOV.U32 R178, RZ, RZ, 0x3f800000 ;  /* 0x3f800000ffb27424 */ /* 0x000fe200078e00ff */
[-C--:B------:R-:W-:Y:S01]  /*1ea0*/  LEA.HI.X.SX32 R142, R142, R6.reuse, 0x1, P3 ;  /* 0x000000068e8e7211 */ /* 0x080fe200018f0eff */
[----:B------:R-:W-:Y:S01]  /*1eb0*/  IMAD.MOV.U32 R180, RZ, RZ, -0x800000 ;  /* 0xff800000ffb47424 */ /* 0x000fe200078e00ff */
[----:B------:R-:W-:Y:S01]  /*1ec0*/  LEA.HI.X.SX32 R141, R141, R6, 0x1, P4 ;  /* 0x000000068d8d7211 */ /* 0x000fe200020f0eff */
[----:B------:R-:W-:Y:S01]  /*1ed0*/  IMAD.MOV.U32 R126, RZ, RZ, -0x800000 ;  /* 0xff800000ff7e7424 */ /* 0x000fe200078e00ff */
[-C--:B------:R-:W-:Y:S01]  /*1ee0*/  LEA.HI.X.SX32 R174, R174, R9.reuse, 0x1, P5 ;  /* 0x00000009aeae7211 */ /* 0x080fe200028f0eff */
[----:B------:R-:W-:Y:S01]  /*1ef0*/  IMAD.MOV.U32 R182, RZ, RZ, -0x800000 ;  /* 0xff800000ffb67424 */ /* 0x000fe200078e00ff */
[----:B------:R-:W-:-:S02]  /*1f00*/  LEA.HI.X.SX32 R158, R158, R9, 0x1, P6 ;  /* 0x000000099e9e7211 */ /* 0x000fc400030f0eff */
[----:B------:R-:W-:Y:S02]  /*1f10*/  CS2R R56, SRZ ;  /* 0x0000000000387805 */ /* 0x000fe4000001ff00 */
[-C--:B------:R-:W-:Y:S02]  /*1f20*/  IADD3 R193, P2, R140, R134.reuse, RZ ;  /* 0x000000868cc17210 */ /* 0x080fe40007f5e0ff */
[----:B------:R-:W-:Y:S02]  /*1f30*/  CS2R R58, SRZ ;  /* 0x00000000003a7805 */ /* 0x000fe4000001ff00 */
[-C--:B------:R-:W-:Y:S02]  /*1f40*/  IADD3 R192, P3, R139, R134.reuse, RZ ;  /* 0x000000868bc07210 */ /* 0x080fe40007f7e0ff */
[----:B------:R-:W-:Y:S02]  /*1f50*/  CS2R R60, SRZ ;  /* 0x00000000003c7805 */ /* 0x000fe4000001ff00 */
[----:B------:R-:W-:-:S02]  /*1f60*/  IADD3 R191, P4, R138, R134, RZ ;  /* 0x000000868abf7210 */ /* 0x000fc40007f9e0ff */
[----:B------:R-:W-:Y:S02]  /*1f70*/  CS2R R62, SRZ ;  /* 0x00000000003e7805 */ /* 0x000fe4000001ff00 */
[-C--:B------:R-:W-:Y:S02]  /*1f80*/  IADD3 R179, P5, R166, R151.reuse, RZ ;  /* 0x00000097a6b37210 */ /* 0x080fe40007fbe0ff */
[----:B------:R-:W-:Y:S02]  /*1f90*/  CS2R R64, SRZ ;  /* 0x0000000000407805 */ /* 0x000fe4000001ff00 */
[----:B------:R-:W-:Y:S02]  /*1fa0*/  IADD3 R159, P6, R154, R151, RZ ;  /* 0x000000979a9f7210 */ /* 0x000fe40007fde0ff */
[----:B------:R-:W-:Y:S02]  /*1fb0*/  CS2R R66, SRZ ;  /* 0x0000000000427805 */ /* 0x000fe4000001ff00 */
[----:B------:R-:W-:-:S02]  /*1fc0*/  LEA.HI.X.SX32 R140, R140, R6, 0x1, P2 ;  /* 0x000000068c8c7211 */ /* 0x000fc400010f0eff */
[----:B------:R-:W-:Y:S02]  /*1fd0*/  CS2R R68, SRZ ;  /* 0x0000000000447805 */ /* 0x000fe4000001ff00 */
[-C--:B------:R-:W-:Y:S02]  /*1fe0*/  LEA.HI.X.SX32 R139, R139, R6.reuse, 0x1, P3 ;  /* 0x000000068b8b7211 */ /* 0x080fe400018f0eff */
[----:B------:R-:W-:Y:S02]  /*1ff0*/  CS2R R70, SRZ ;  /* 0x0000000000467805 */ /* 0x000fe4000001ff00 */
[----:B------:R-:W-:Y:S02]  /*2000*/  LEA.HI.X.SX32 R138, R138, R6, 0x1, P4 ;  /* 0x000000068a8a7211 */ /* 0x000fe400020f0eff */
[----:B------:R-:W-:Y:S02]  /*2010*/  CS2R R72, SRZ ;  /* 0x0000000000487805 */ /* 0x000fe4000001ff00 */
[----:B------:R-:W-:-:S02]  /*2020*/  LEA.HI.X.SX32 R166, R166, R9, 0x1, P5 ;  /* 0x00000009a6a67211 */ /* 0x000fc400028f0eff */
[----:B------:R-:W-:Y:S02]  /*2030*/  CS2R R74, SRZ ;  /* 0x00000000004a7805 */ /* 0x000fe4000001ff00 */
[----:B------:R-:W-:Y:S02]  /*2040*/  LEA.HI.X.SX32 R154, R154, R9, 0x1, P6 ;  /* 0x000000099a9a7211 */ /* 0x000fe400030f0eff */
[----:B------:R-:W-:Y:S02]  /*2050*/  CS2R R76, SRZ ;  /* 0x00000000004c7805 */ /* 0x000fe4000001ff00 */
[-C--:B------:R-:W-:Y:S02]  /*2060*/  IADD3 R190, P2, R137, R134.reuse, RZ ;  /* 0x0000008689be7210 */ /* 0x080fe40007f5e0ff */
[----:B------:R-:W-:Y:S02]  /*2070*/  CS2R R78, SRZ ;  /* 0x00000000004e7805 */ /* 0x000fe4000001ff00 */
[----:B------:R-:W-:-:S02]  /*2080*/  IADD3 R189, P3, R136, R134, RZ ;  /* 0x0000008688bd7210 */ /* 0x000fc40007f7e0ff */
[----:B------:R-:W-:Y:S02]  /*2090*/  CS2R R80, SRZ ;  /* 0x0000000000507805 */ /* 0x000fe4000001ff00 */
[----:B------:R-:W-:Y:S02]  /*20a0*/  IADD3 R188, P4, R135, R134, RZ ;  /* 0x0000008687bc7210 */ /* 0x000fe40007f9e0ff */
[----:B------:R-:W-:Y:S02]  /*20b0*/  CS2R R82, SRZ ;  /* 0x0000000000527805 */ /* 0x000fe4000001ff00 */
[-C--:B------:R-:W-:Y:S02]  /*20c0*/  IADD3 R165, P5, R8, R151.reuse, RZ ;  /* 0x0000009708a57210 */ /* 0x080fe40007fbe0ff */
[----:B------:R-:W-:Y:S02]  /*20d0*/  CS2R R84, SRZ ;  /* 0x0000000000547805 */ /* 0x000fe4000001ff00 */
[----:B------:R-:W-:-:S02]  /*20e0*/  IADD3 R155, P6, R150, R151, RZ ;  /* 0x00000097969b7210 */ /* 0x000fc40007fde0ff */
[----:B------:R-:W-:Y:S02]  /*20f0*/  CS2R R86, SRZ ;  /* 0x0000000000567805 */ /* 0x000fe4000001ff00 */
[-C--:B------:R-:W-:Y:S02]  /*2100*/  LEA.HI.X.SX32 R137, R137, R6.reuse, 0x1, P2 ;  /* 0x0000000689897211 */ /* 0x080fe400010f0eff */
[----:B------:R-:W-:Y:S02]  /*2110*/  CS2R R24, SRZ ;  /* 0x0000000000187805 */ /* 0x000fe4000001ff00 */
[-C--:B------:R-:W-:Y:S02]  /*2120*/  LEA.HI.X.SX32 R136, R136, R6.reuse, 0x1, P3 ;  /* 0x0000000688887211 */ /* 0x080fe400018f0eff */
[----:B------:R-:W-:Y:S02]  /*2130*/  CS2R R26, SRZ ;  /* 0x00000000001a7805 */ /* 0x000fe4000001ff00 */
[----:B------:R-:W-:-:S02]  /*2140*/  LEA.HI.X.SX32 R135, R135, R6, 0x1, P4 ;  /* 0x0000000687877211 */ /* 0x000fc400020f0eff */
[----:B------:R-:W-:Y:S02]  /*2150*/  CS2R R28, SRZ ;  /* 0x00000000001c7805 */ /* 0x000fe4000001ff00 */
[-C--:B------:R-:W-:Y:S02]  /*2160*/  LEA.HI.X.SX32 R150, R150, R9.reuse, 0x1, P6 ;  /* 0x0000000996967211 */ /* 0x080fe400030f0eff */
[----:B------:R-:W-:Y:S02]  /*2170*/  CS2R R30, SRZ ;  /* 0x00000000001e7805 */ /* 0x000fe4000001ff00 */
[----:B------:R-:W-:Y:S02]  /*2180*/  LEA.HI.X.SX32 R149, R8, R9, 0x1, P5 ;  /* 0x0000000908957211 */ /* 0x000fe400028f0eff */
[----:B------:R-:W-:Y:S02]  /*2190*/  CS2R R32, SRZ ;  /* 0x0000000000207805 */ /* 0x000fe4000001ff00 */
[----:B------:R-:W-:-:S02]  /*21a0*/  IADD3 R187, P2, R133, R134, RZ ;  /* 0x0000008685bb7210 */ /* 0x000fc40007f5e0ff */
[----:B------:R-:W-:Y:S02]  /*21b0*/  CS2R R34, SRZ ;  /* 0x0000000000227805 */ /* 0x000fe4000001ff00 */
[-C--:B------:R-:W-:Y:S02]  /*21c0*/  IADD3 R185, P3, R132, R134.reuse, RZ ;  /* 0x0000008684b97210 */ /* 0x080fe40007f7e0ff */
[----:B------:R-:W-:Y:S02]  /*21d0*/  CS2R R36, SRZ ;  /* 0x0000000000247805 */ /* 0x000fe4000001ff00 */
[----:B------:R-:W-:Y:S02]  /*21e0*/  IADD3 R183, P4, R131, R134, RZ ;  /* 0x0000008683b77210 */ /* 0x000fe40007f9e0ff */
[----:B------:R-:W-:Y:S02]  /*21f0*/  CS2R R38, SRZ ;  /* 0x0000000000267805 */ /* 0x000fe4000001ff00 */
[----:B------:R-:W-:-:S02]  /*2200*/  IADD3 R151, P6, R147, R151, RZ ;  /* 0x0000009793977210 */ /* 0x000fc40007fde0ff */
[----:B------:R-:W-:Y:S02]  /*2210*/  CS2R R40, SRZ ;  /* 0x0000000000287805 */ /* 0x000fe4000001ff00 */
[----:B------:R-:W-:Y:S02]  /*2220*/  IADD3 R134, P5, R130, R134, RZ ;  /* 0x0000008682867210 */ /* 0x000fe40007fbe0ff */
[----:B------:R-:W-:Y:S02]  /*2230*/  CS2R R42, SRZ ;  /* 0x00000000002a7805 */ /* 0x000fe4000001ff00 */
[----:B------:R-:W-:Y:S02]  /*2240*/  LEA.HI.X.SX32 R147, R147, R9, 0x1, P6 ;  /* 0x0000000993937211 */ /* 0x000fe400030f0eff */
[----:B------:R-:W-:Y:S02]  /*2250*/  CS2R R44, SRZ ;  /* 0x00000000002c7805 */ /* 0x000fe4000001ff00 */
[----:B------:R-:W-:-:S02]  /*2260*/  LEA.HI.X.SX32 R133, R133, R6, 0x1, P2 ;  /* 0x0000000685857211 */ /* 0x000fc400010f0eff */
[----:B------:R-:W-:Y:S02]  /*2270*/  CS2R R46, SRZ ;  /* 0x00000000002e7805 */ /* 0x000fe4000001ff00 */
[-C--:B------:R-:W-:Y:S02]  /*2280*/  LEA.HI.X.SX32 R132, R132, R6.reuse, 0x1, P3 ;  /* 0x0000000684847211 */ /* 0x080fe400018f0eff */
[----:B------:R-:W-:Y:S02]  /*2290*/  CS2R R48, SRZ ;  /* 0x0000000000307805 */ /* 0x000fe4000001ff00 */
[-C--:B------:R-:W-:Y:S02]  /*22a0*/  LEA.HI.X.SX32 R131, R131, R6.reuse, 0x1, P4 ;  /* 0x0000000683837211 */ /* 0x080fe400020f0eff */
[----:B------:R-:W-:Y:S02]  /*22b0*/  CS2R R50, SRZ ;  /* 0x0000000000327805 */ /* 0x000fe4000001ff00 */
[----:B------:R-:W-:-:S02]  /*22c0*/  LEA.HI.X.SX32 R130, R130, R6, 0x1, P5 ;  /* 0x0000000682827211 */ /* 0x000fc400028f0eff */
[----:B------:R-:W-:Y:S02]  /*22d0*/  CS2R R52, SRZ ;  /* 0x0000000000347805 */ /* 0x000fe4000001ff00 */
[C---:B------:R-:W-:Y:S01]  /*22e0*/  LOP3.LUT R128, R19.reuse, 0x20, RZ, 0x3c, !PT ;  /* 0x0000002013807812 */ /* 0x040fe200078e3cff */
[----:B------:R-:W-:Y:S01]  /*22f0*/  UMOV UR7, URZ ;  /* 0x0000003f00077c82 */ /* 0x000fe20008000000 */
[----:B------:R-:W-:Y:S02]  /*2300*/  LOP3.LUT R127, R19, 0x30, RZ, 0x3c, !PT ;  /* 0x00000030137f7812 */ /* 0x000fe400078e3cff */
[----:B------:R-:W-:Y:S02]  /*2310*/  CS2R R54, SRZ ;  /* 0x0000000000367805 */ /* 0x000fe4000001ff00 */
[----:B------:R-:W-:Y:S01]  /*2320*/  SEL R125, R125, 0x1054, !P1 ;  /* 0x000010547d7d7807 */ /* 0x000fe20004800000 */
[----:B------:R-:W-:Y:S01]  /*2330*/  UIADD3.64 UR10, UR6, -UR10, URZ ;  /* 0x8000000a060a7297 */ /* 0x000fe2000fffe03f */
[----:B------:R-:W-:Y:S01]  /*2340*/  SEL R124, R124, 0x3276, !P1 ;  /* 0x000032767c7c7807 */ /* 0x000fe20004800000 */
[----:B------:R-:W-:Y:S01]  /*2350*/  UMOV UR4, URZ ;  /* 0x0000003f00047c82 */ /* 0x000fe20008000000 */
[----:B------:R-:W-:Y:S01]  /*2360*/  LOP3.LUT R123, R168, 0x1, RZ, 0x3c, !PT ;  /* 0x00000001a87b7812 */ /* 0x000fe200078e3cff */
[----:B------:R-:W-:-:S02]  /*2370*/  UIADD3.64 UR24, UR8, 0xfe, URZ ;  /* 0x000000fe08187897 */ /* 0x000fc4000fffe03f */
[----:B------:R-:W-:Y:S01]  /*2380*/  UIADD3.64 UR28, UR8, 0x100, URZ ;  /* 0x00000100081c7897 */ /* 0x000fe2000fffe03f */
[----:B------:R-:W-:Y:S01]  /*2390*/  ULDC UR7, c[0x0][0x238] ;  /* 0x00008e0000077ab9 */ /* 0x000fe20000000800 */
[----:B------:R-:W-:Y:S01]  /*23a0*/  UMOV UR14, UR6 ;  /* 0x00000006000e7c82 */ /* 0x000fe20008000000 */
[----:B------:R-:W-:Y:S01]  /*23b0*/  UMOV UR15, 0x80000020 ;  /* 0x80000020000f7882 */ /* 0x000fe20000000000 */
[----:B------:R-:W-:Y:S01]  /*23c0*/  UMOV UR22, UR6 ;  /* 0x0000000600167c82 */ /* 0x000fe20008000000 */
[----:B------:R-:W-:-:S07]  /*23d0*/  UMOV UR23, 0xc0000010 ;  /* 0xc000001000177882 */ /* 0x000fce0000000000 */
.L_x_1:
[----:B------:R-:W-:Y:S02]  /*23e0*/  SHF.R.S32.HI R95, RZ, 0x1f, R122 ;  /* 0x0000001fff5f7819 */ /* 0x000fe4000001147a */
[C---:B------:R-:W-:Y:S02]  /*23f0*/  IADD3 R14, P1, R122.reuse, R169, RZ ;  /* 0x000000a97a0e7210 */ /* 0x040fe40007f3e0ff */
[----:B------:R-:W-:-:S03]  /*2400*/  IADD3 R16, P2, R122, R171, RZ ;  /* 0x000000ab7a107210 */ /* 0x000fc60007f5e0ff */
[C---:B------:R-:W-:Y:S01]  /*2410*/  IMAD.X R15, R95.reuse, 0x1, R170, P1 ;  /* 0x000000015f0f7824 */ /* 0x040fe200008e06aa */
[C---:B------:R-:W-:Y:S01]  /*2420*/  IADD3 R6, P1, R122.reuse, R173, RZ ;  /* 0x000000ad7a067210 */ /* 0x040fe20007f3e0ff */
[C---:B------:R-:W-:Y:S01]  /*2430*/  IMAD.X R17, R95.reuse, 0x1, R172, P2 ;  /* 0x000000015f117824 */ /* 0x040fe200010e06ac */
[C---:B------:R-:W-:Y:S02]  /*2440*/  IADD3 R4, P2, R122.reuse, R175, RZ ;  /* 0x000000af7a047210 */ /* 0x040fe40007f5e0ff */
[----:B------:R0:W2:Y:S01]  /*2450*/  LDG.E.U8 R92, desc[UR20][R14.64] ;  /* 0x000000140e5c7981 */ /* 0x0000a2000c1e1100 */
[C---:B------:R-:W-:Y:S01]  /*2460*/  IMAD.X R7, R95.reuse, 0x1, R174, P1 ;  /* 0x000000015f077824 */ /* 0x040fe200008e06ae */
[C---:B------:R-:W-:Y:S01]  /*2470*/  IADD3 R8, P1, R122.reuse, R179, RZ ;  /* 0x000000b37a087210 */ /* 0x040fe20007f3e0ff */
[C---:B------:R-:W-:Y:S01]  /*2480*/  IMAD.X R5, R95.reuse, 0x1, R176, P2 ;  /* 0x000000015f057824 */ /* 0x040fe200010e06b0 */
[C---:B------:R-:W-:Y:S01]  /*2490*/  IADD3 R10, P2, R122.reuse, R181, RZ ;  /* 0x000000b57a0a7210 */ /* 0x040fe20007f5e0ff */
[----:B------:R1:W3:Y:S02]  /*24a0*/  LDG.E.U8 R94, desc[UR20][R16.64] ;  /* 0x00000014105e7981 */ /* 0x0002e4000c1e1100 */
[C---:B------:R-:W-:Y:S01]  /*24b0*/  IMAD.X R9, R95.reuse, 0x1, R166, P1 ;  /* 0x000000015f097824 */ /* 0x040fe200008e06a6 */
[C---:B------:R-:W-:Y:S01]  /*24c0*/  IADD3 R12, P1, R122.reuse, R167, RZ ;  /* 0x000000a77a0c7210 */ /* 0x040fe20007f3e0ff */
[C---:B------:R-:W-:Y:S01]  /*24d0*/  IMAD.X R11, R95.reuse, 0x1, R164, P2 ;  /* 0x000000015f0b7824 */ /* 0x040fe200010e06a4 */
[C---:B0-----:R-:W-:Y:S01]  /*24e0*/  IADD3 R14, P2, R122.reuse, R177, RZ ;  /* 0x000000b17a0e7210 */ /* 0x041fe20007f5e0ff */
[----:B------:R0:W4:Y:S02]  /*24f0*/  LDG.E.U8 R93, desc[UR20][R6.64] ;  /* 0x00000014065d7981 */ /* 0x000124000c1e1100 */
[C---:B------:R-:W-:Y:S01]  /*2500*/  IMAD.X R13, R95.reuse, 0x1, R162, P1 ;  /* 0x000000015f0d7824 */ /* 0x040fe200008e06a2 */
[C---:B-1----:R-:W-:Y:S01]  /*2510*/  IADD3 R16, P1, R122.reuse, R163, RZ ;  /* 0x000000a37a107210 */ /* 0x042fe20007f3e0ff */
[C---:B------:R-:W-:Y:S01]  /*2520*/  IMAD.X R15, R95.reuse, 0x1, R160, P2 ;  /* 0x000000015f0f7824 */ /* 0x040fe200010e06a0 */
[C---:B------:R-:W-:Y:S01]  /*2530*/  IADD3 R88, P2, R122.reuse, R161, RZ ;  /* 0x000000a17a587210 */ /* 0x040fe20007f5e0ff */
[----:B------:R1:W5:Y:S02]  /*2540*/  LDG.E.U8 R184, desc[UR20][R4.64] ;  /* 0x0000001404b87981 */ /* 0x000364000c1e1100 */
[C---:B------:R-:W-:Y:S01]  /*2550*/  IMAD.X R17, R95.reuse, 0x1, R158, P1 ;  /* 0x000000015f117824 */ /* 0x040fe200008e069e */
[C---:B------:R-:W-:Y:S01]  /*2560*/  IADD3 R90, P1, R122.reuse, R155, RZ ;  /* 0x0000009b7a5a7210 */ /* 0x040fe20007f3e0ff */
[C---:B------:R-:W-:Y:S01]  /*2570*/  IMAD.X R89, R95.reuse, 0x1, R156, P2 ;  /* 0x000000015f597824 */ /* 0x040fe200010e069c */
[----:B------:R1:W4:Y:S03]  /*2580*/  LDG.E.U8 R98, desc[UR20][R10.64] ;  /* 0x000000140a627981 */ /* 0x000326000c1e1100 */
[----:B------:R-:W-:Y:S01]  /*2590*/  IMAD.X R91, R95, 0x1, R150, P1 ;  /* 0x000000015f5b7824 */ /* 0x000fe200008e0696 */
[C---:B0-----:R-:W-:Y:S01]  /*25a0*/  IADD3 R6, P1, R122.reuse, R159, RZ ;  /* 0x0000009f7a067210 */ /* 0x041fe20007f3e0ff */
[----:B------:R0:W3:Y:S01]  /*25b0*/  LDG.E.U8 R96, desc[UR20][R8.64] ;  /* 0x0000001408607981 */ /* 0x0000e2000c1e1100 */
[----:B-1----:R-:W-:-:S03]  /*25c0*/  IADD3 R4, P2, R122, R153, RZ ;  /* 0x000000997a047210 */ /* 0x002fc60007f5e0ff */
[----:B------:R1:W5:Y:S01]  /*25d0*/  LDG.E.U8 R201, desc[UR20][R12.64] ;  /* 0x000000140cc97981 */ /* 0x000362000c1e1100 */
[C---:B------:R-:W-:Y:S01]  /*25e0*/  IADD3 R10, P3, R122.reuse, R151, RZ ;  /* 0x000000977a0a7210 */ /* 0x040fe20007f7e0ff */
[C---:B------:R-:W-:Y:S02]  /*25f0*/  IMAD.X R5, R95.reuse, 0x1, R148, P2 ;  /* 0x000000015f057824 */ /* 0x040fe400010e0694 */
[C---:B------:R-:W-:Y:S01]  /*2600*/  IMAD.X R7, R95.reuse, 0x1, R154, P1 ;  /* 0x000000015f077824 */ /* 0x040fe200008e069a */
[----:B------:R-:W4:Y:S01]  /*2610*/  LDG.E.U8 R16, desc[UR20][R16.64] ;  /* 0x0000001410107981 */ /* 0x000f22000c1e1100 */
[C---:B0-----:R-:W-:Y:S01]  /*2620*/  IADD3 R8, P2, R122.reuse, R157, RZ ;  /* 0x0000009d7a087210 */ /* 0x041fe20007f5e0ff */
[C---:B------:R-:W-:Y:S02]  /*2630*/  IMAD.X R11, R95.reuse, 0x1, R147, P3 ;  /* 0x000000015f0b7824 */ /* 0x040fe400018e0693 */
[----:B------:R-:W5:Y:S01]  /*2640*/  LDG.E.U8 R90, desc[UR20][R90.64] ;  /* 0x000000145a5a7981 */ /* 0x000f62000c1e1100 */
[----:B-1----:R-:W-:Y:S01]  /*2650*/  IADD3 R12, P1, R122, R165, RZ ;  /* 0x000000a57a0c7210 */ /* 0x002fe20007f3e0ff */
[----:B------:R-:W-:-:S02]  /*2660*/  IMAD.X R9, R95, 0x1, R152, P2 ;  /* 0x000000015f097824 */ /* 0x000fc400010e0698 */
[----:B------:R-:W5:Y:S02]  /*2670*/  LDG.E.U8 R88, desc[UR20][R88.64] ;  /* 0x0000001458587981 */ /* 0x000f64000c1e1100 */
[----:B------:R-:W-:Y:S02]  /*2680*/  IMAD.X R13, R95, 0x1, R149, P1 ;  /* 0x000000015f0d7824 */ /* 0x000fe400008e0695 */
[----:B------:R-:W5:Y:S04]  /*2690*/  LDG.E.U8 R4, desc[UR20][R4.64] ;  /* 0x0000001404047981 */ /* 0x000f68000c1e1100 */
[----:B------:R-:W5:Y:S04]  /*26a0*/  LDG.E.U8 R7, desc[UR20][R6.64] ;  /* 0x0000001406077981 */ /* 0x000f68000c1e1100 */
[----:B------:R-:W5:Y:S04]  /*26b0*/  LDG.E.U8 R11, desc[UR20][R10.64] ;  /* 0x000000140a0b7981 */ /* 0x000f68000c1e1100 */
[----:B------:R-:W5:Y:S04]  /*26c0*/  LDG.E.U8 R14, desc[UR20][R14.64] ;  /* 0x000000140e0e7981 */ /* 0x000f68000c1e1100 */
[----:B------:R-:W5:Y:S04]  /*26d0*/  LDG.E.U8 R8, desc[UR20][R8.64] ;  /* 0x0000001408087981 */ /* 0x000f68000c1e1100 */
[----:B------:R-:W5:Y:S01]  /*26e0*/  LDG.E.U8 R12, desc[UR20][R12.64] ;  /* 0x000000140c0c7981 */ /* 0x000f62000c1e1100 */
[----:B------:R-:W-:Y:S06]  /*26f0*/  BAR.SYNC.DEFER_BLOCKING 0x0 ;  /* 0x0000000000007b1d */ /* 0x000fec0000010000 */
[----:B------:R-:W-:Y:S01]  /*2700*/  UMOV UR13, 0x80000020 ;  /* 0x80000020000d7882 */ /* 0x000fe20000000000 */
[----:B------:R-:W-:Y:S01]  /*2710*/  UMOV UR26, UR14 ;  /* 0x0000000e001a7c82 */ /* 0x000fe20008000000 */
[----:B------:R-:W-:Y:S01]  /*2720*/  UMOV UR27, UR15 ;  /* 0x0000000f001b7c82 */ /* 0x000fe20008000000 */
[----:B------:R-:W-:Y:S01]  /*2730*/  UMOV UR30, UR10 ;  /* 0x0000000a001e7c82 */ /* 0x000fe20008000000 */
[----:B------:R-:W-:Y:S01]  /*2740*/  UMOV UR31, UR11 ;  /* 0x0000000b001f7c82 */ /* 0x000fe20008000000 */
[----:B--2---:R-:W-:Y:S04]  /*2750*/  STS.U8 [R19+UR16+0x2000], R92 ;  /* 0x0020005c13007988 */ /* 0x004fe80008000010 */
[----:B---3--:R-:W-:Y:S04]  /*2760*/  STS.U8 [R19+UR16+0x2200], R96 ;  /* 0x0022006013007988 */ /* 0x008fe80008000010 */
[----:B----4-:R-:W-:Y:S04]  /*2770*/  STS.U8 [R19+UR16+0x2400], R16 ;  /* 0x0024001013007988 */ /* 0x010fe80008000010 */
[----:B-----5:R-:W-:Y:S04]  /*2780*/  STS.U8 [R19+UR16+0x2600], R90 ;  /* 0x0026005a13007988 */ /* 0x020fe80008000010 */
[----:B------:R-:W-:Y:S04]  /*2790*/  STS.U8 [R129+UR16+0x2080], R94 ;  /* 0x0020805e81007988 */ /* 0x000fe80008000010 */
[----:B------:R-:W-:Y:S04]  /*27a0*/  STS.U8 [R129+UR16+0x2280], R98 ;  /* 0x0022806281007988 */ /* 0x000fe80008000010 */
[----:B------:R-:W-:Y:S04]  /*27b0*/  STS.U8 [R129+UR16+0x2480], R88 ;  /* 0x0024805881007988 */ /* 0x000fe80008000010 */
[----:B------:R-:W-:Y:S04]  /*27c0*/  STS.U8 [R129+UR16+0x2680], R4 ;  /* 0x0026800481007988 */ /* 0x000fe80008000010 */
[----:B------:R0:W-:Y:S04]  /*27d0*/  STS.U8 [R128+UR16+0x2100], R93 ;  /* 0x0021005d80007988 */ /* 0x0001e80008000010 */
[----:B------:R-:W-:Y:S04]  /*27e0*/  STS.U8 [R128+UR16+0x2300], R201 ;  /* 0x002300c980007988 */ /* 0x000fe80008000010 */
[----:B------:R-:W-:Y:S04]  /*27f0*/  STS.U8 [R128+UR16+0x2500], R7 ;  /* 0x0025000780007988 */ /* 0x000fe80008000010 */
[----:B------:R-:W-:Y:S04]  /*2800*/  STS.U8 [R128+UR16+0x2700], R11 ;  /* 0x0027000b80007988 */ /* 0x000fe80008000010 */
[----:B------:R-:W-:Y:S04]  /*2810*/  STS.U8 [R127+UR16+0x2180], R184 ;  /* 0x002180b87f007988 */ /* 0x000fe80008000010 */
[----:B------:R-:W-:Y:S04]  /*2820*/  STS.U8 [R127+UR16+0x2380], R14 ;  /* 0x0023800e7f007988 */ /* 0x000fe80008000010 */
[----:B------:R-:W-:Y:S04]  /*2830*/  STS.U8 [R127+UR16+0x2580], R8 ;  /* 0x002580087f007988 */ /* 0x000fe80008000010 */
[----:B------:R1:W-:Y:S01]  /*2840*/  STS.U8 [R127+UR16+0x2780], R12 ;  /* 0x0027800c7f007988 */ /* 0x0003e20008000010 */
[----:B------:R2:W-:Y:S06]  /*2850*/  MEMBAR.ALL.CTA ;  /* 0x0000000000007992 */ /* 0x0005ec0000008000 */
[----:B--2---:R-:W2:Y:S02]  /*2860*/  FENCE.VIEW.ASYNC.S ;  /* 0x00000000000073c6 */ /* 0x004ea40000000000 */
[----:B--2---:R-:W-:Y:S06]  /*2870*/  BAR.SYNC.DEFER_BLOCKING 0x0 ;  /* 0x0000000000007b1d */ /* 0x004fec0000010000 */
[----:B0-----:R-:W-:-:S06]  /*2880*/  WARPGROUP.ARRIVE ;  /* 0x00000000000079c5 */ /* 0x001fcc0000000000 */
[----:B------:R-:W-:Y:S04]  /*2890*/  QGMMA.64x32x32.F32.E4M3.E4M3 R104, gdesc[UR12], RZ, !UPT ;  /* 0x006000000c6879f3 */ /* 0x000fe8000c7008ff */
[----:B------:R-:W-:Y:S04]  /*28a0*/  QGMMA.64x32x32.F32.E4M3.E4M3 R104, gdesc[UR8], R104 ;  /* 0x00600000086879f3 */ /* 0x000fe80008700868 */
[----:B------:R-:W-:Y:S04]  /*28b0*/  QGMMA.64x32x32.F32.E4M3.E4M3 R88, gdesc[UR24], RZ, !UPT ;  /* 0x00600000185879f3 */ /* 0x000fe8000c7008ff */
[----:B------:R-:W-:Y:S01]  /*28c0*/  QGMMA.64x32x32.F32.E4M3.E4M3 R88, gdesc[UR28], R88, gsb0 ;  /* 0x006000001c5879f3 */ /* 0x000fe20008000858 */
[----:B------:R-:W-:-:S02]  /*28d0*/  USHF.R.S32.HI UR6, URZ, 0x1f, UR4 ;  /* 0x0000001f3f067899 */ /* 0x000fc40008011404 */
[----:B-1----:R-:W-:Y:S02]  /*28e0*/  IADD3 R12, P1, R199, UR4, RZ ;  /* 0x00000004c70c7c10 */ /* 0x002fe4000ff3e0ff */
[----:B------:R-:W-:Y:S02]  /*28f0*/  IADD3 R10, P2, R198, UR4, RZ ;  /* 0x00000004c60a7c10 */ /* 0x000fe4000ff5e0ff */
[----:B------:R-:W-:Y:S02]  /*2900*/  IADD3.X R13, R146, UR6, RZ, P1, !PT ;  /* 0x00000006920d7c10 */ /* 0x000fe40008ffe4ff */
[----:B------:R-:W-:-:S03]  /*2910*/  IADD3.X R11, R145, UR6, RZ, P2, !PT ;  /* 0x00000006910b7c10 */ /* 0x000fc600097fe4ff */
[----:B------:R0:W2:Y:S04]  /*2920*/  LDG.E.U8 R184, desc[UR20][R12.64] ;  /* 0x000000140cb87981 */ /* 0x0000a8000c1e1100 */
[----:B------:R1:W3:Y:S01]  /*2930*/  LDG.E.U8 R186, desc[UR20][R10.64] ;  /* 0x000000140aba7981 */ /* 0x0002e2000c1e1100 */
[----:B------:R-:W-:Y:S02]  /*2940*/  WARPGROUP.DEPBAR.LE gsb0, 0x0 ;  /* 0x00008000000079c5 */ /* 0x000fe40000010000 */
[----:B------:R-:W-:Y:S01]  /*2950*/  FMUL R4, R106, UR7 ;  /* 0x000000076a047c20 */ /* 0x000fe20008400000 */
[----:B------:R-:W-:Y:S01]  /*2960*/  FMUL R5, R107, UR7 ;  /* 0x000000076b057c20 */ /* 0x000fe20008400000 */
[----:B------:R-:W-:Y:S01]  /*2970*/  FMUL R6, R110, UR7 ;  /* 0x000000076e067c20 */ /* 0x000fe20008400000 */
[----:B------:R-:W-:-:S03]  /*2980*/  FMUL R7, R111, UR7 ;  /* 0x000000076f077c20 */ /* 0x000fc60008400000 */
[----:B------:R-:W-:Y:S01]  /*2990*/  FMNMX R5, R4, R5, !PT ;  /* 0x0000000504057209 */ /* 0x000fe20007800000 */
[----:B------:R-:W-:-:S03]  /*29a0*/  FMUL R9, R114, UR7 ;  /* 0x0000000772097c20 */ /* 0x000fc60008400000 */
[----:B------:R-:W-:Y:S02]  /*29b0*/  FMNMX R8, R6, R5, !PT ;  /* 0x0000000506087209 */ /* 0x000fe40007800000 */
[----:B------:R-:W-:Y:S02]  /*29c0*/  IADD3 R4, P1, R197, UR4, RZ ;  /* 0x00000004c5047c10 */ /* 0x000fe4000ff3e0ff */
[----:B------:R-:W-:Y:S01]  /*29d0*/  FMNMX R14, R7, R8, !PT ;  /* 0x00000008070e7209 */ /* 0x000fe20007800000 */
[----:B0-----:R-:W-:Y:S01]  /*29e0*/  FMUL R12, R115, UR7 ;  /* 0x00000007730c7c20 */ /* 0x001fe20008400000 */
[----:B------:R-:W-:Y:S02]  /*29f0*/  IADD3.X R5, R144, UR6, RZ, P1, !PT ;  /* 0x0000000690057c10 */ /* 0x000fe40008ffe4ff */
[----:B------:R-:W-:Y:S02]  /*2a00*/  IADD3 R8, P1, R195, UR4, RZ ;  /* 0x00000004c3087c10 */ /* 0x000fe4000ff3e0ff */
[----:B------:R-:W-:Y:S01]  /*2a10*/  FMNMX R13, R9, R14, !PT ;  /* 0x0000000e090d7209 */ /* 0x000fe20007800000 */
[----:B-1----:R-:W-:Y:S01]  /*2a20*/  FMUL R10, R118, UR7 ;  /* 0x00000007760a7c20 */ /* 0x002fe20008400000 */
[----:B------:R-:W-:Y:S01]  /*2a30*/  IADD3.X R9, R142, UR6, RZ, P1, !PT ;  /* 0x000000068e097c10 */ /* 0x000fe20008ffe4ff */
[----:B------:R0:W4:Y:S01]  /*2a40*/  LDG.E.U8 R200, desc[UR20][R4.64] ;  /* 0x0000001404c87981 */ /* 0x000122000c1e1100 */
[----:B------:R-:W-:-:S02]  /*2a50*/  FMNMX R11, R12, R13, !PT ;  /* 0x0000000d0c0b7209 */ /* 0x000fc40007800000 */
[----:B------:R-:W-:Y:S01]  /*2a60*/  IADD3 R6, P2, R196, UR4, RZ ;  /* 0x00000004c4067c10 */ /* 0x000fe2000ff5e0ff */
[----:B------:R-:W5:Y:S01]  /*2a70*/  LDG.E.U8 R204, desc[UR20][R8.64] ;  /* 0x0000001408cc7981 */ /* 0x000f62000c1e1100 */
[----:B------:R-:W-:Y:S02]  /*2a80*/  IADD3 R12, P1, R194, UR4, RZ ;  /* 0x00000004c20c7c10 */ /* 0x000fe4000ff3e0ff */
[----:B------:R-:W-:Y:S02]  /*2a90*/  IADD3.X R7, R143, UR6, RZ, P2, !PT ;  /* 0x000000068f077c10 */ /* 0x000fe400097fe4ff */
[----:B------:R-:W-:Y:S01]  /*2aa0*/  IADD3.X R13, R141, UR6, RZ, P1, !PT ;  /* 0x000000068d0d7c10 */ /* 0x000fe20008ffe4ff */
[----:B0-----:R-:W-:Y:S01]  /*2ab0*/  FMUL R5, R119, UR7 ;  /* 0x0000000777057c20 */ /* 0x001fe20008400000 */
[----:B------:R-:W-:Y:S01]  /*2ac0*/  FMNMX R10, R10, R11, !PT ;  /* 0x0000000b0a0a7209 */ /* 0x000fe20007800000 */
[----:B------:R0:W3:Y:S01]  /*2ad0*/  LDG.E.U8 R202, desc[UR20][R6.64] ;  /* 0x0000001406ca7981 */ /* 0x0000e2000c1e1100 */
[----:B------:R-:W-:-:S02]  /*2ae0*/  IADD3 R14, P2, R193, UR4, RZ ;  /* 0x00000004c10e7c10 */ /* 0x000fc4000ff5e0ff */
[----:B------:R-:W-:Y:S01]  /*2af0*/  IADD3 R4, P1, R192, UR4, RZ ;  /* 0x00000004c0047c10 */ /* 0x000fe2000ff3e0ff */
[----:B------:R1:W3:Y:S01]  /*2b00*/  LDG.E.U8 R206, desc[UR20][R12.64] ;  /* 0x000000140cce7981 */ /* 0x0002e2000c1e1100 */
[----:B------:R-:W-:Y:S02]  /*2b10*/  FMNMX R201, R5, R10, !PT ;  /* 0x0000000a05c97209 */ /* 0x000fe40007800000 */
[----:B------:R-:W-:Y:S02]  /*2b20*/  IADD3.X R15, R140, UR6, RZ, P2, !PT ;  /* 0x000000068c0f7c10 */ /* 0x000fe400097fe4ff */
[----:B------:R-:W-:Y:S02]  /*2b30*/  IADD3.X R5, R139, UR6, RZ, P1, !PT ;  /* 0x000000068b057c10 */ /* 0x000fe40008ffe4ff */
[----:B0-----:R-:W-:Y:S01]  /*2b40*/  IADD3 R6, P2, R191, UR4, RZ ;  /* 0x00000004bf067c10 */ /* 0x001fe2000ff5e0ff */
[----:B------:R-:W3:Y:S01]  /*2b50*/  LDG.E.U8 R208, desc[UR20][R14.64] ;  /* 0x000000140ed07981 */ /* 0x000ee2000c1e1100 */
[----:B------:R-:W-:-:S02]  /*2b60*/  IADD3 R8, P1, R190, UR4, RZ ;  /* 0x00000004be087c10 */ /* 0x000fc4000ff3e0ff */
[----:B------:R-:W-:Y:S01]  /*2b70*/  IADD3.X R7, R138, UR6, RZ, P2, !PT ;  /* 0x000000068a077c10 */ /* 0x000fe200097fe4ff */
[----:B------:R0:W3:Y:S01]  /*2b80*/  LDG.E.U8 R210, desc[UR20][R4.64] ;  /* 0x0000001404d27981 */ /* 0x0000e2000c1e1100 */
[----:B------:R-:W-:Y:S02]  /*2b90*/  IADD3.X R9, R137, UR6, RZ, P1, !PT ;  /* 0x0000000689097c10 */ /* 0x000fe40008ffe4ff */
[----:B------:R-:W-:Y:S01]  /*2ba0*/  IADD3 R10, P2, R189, UR4, RZ ;  /* 0x00000004bd0a7c10 */ /* 0x000fe2000ff5e0ff */
[----:B------:R0:W3:Y:S01]  /*2bb0*/  LDG.E.U8 R212, desc[UR20][R6.64] ;  /* 0x0000001406d47981 */ /* 0x0000e2000c1e1100 */
[----:B-1----:R-:W-:Y:S02]  /*2bc0*/  IADD3 R12, P1, R187, UR4, RZ ;  /* 0x00000004bb0c7c10 */ /* 0x002fe4000ff3e0ff */
[----:B------:R-:W-:Y:S01]  /*2bd0*/  IADD3.X R11, R136, UR6, RZ, P2, !PT ;  /* 0x00000006880b7c10 */ /* 0x000fe200097fe4ff */
[----:B------:R1:W3:Y:S01]  /*2be0*/  LDG.E.U8 R8, desc[UR20][R8.64] ;  /* 0x0000001408087981 */ /* 0x0002e2000c1e1100 */
[----:B------:R-:W-:Y:S01]  /*2bf0*/  IADD3.X R13, R133, UR6, RZ, P1, !PT ;  /* 0x00000006850d7c10 */ /* 0x000fe20008ffe4ff */
[----:B0-----:R-:W-:Y:S01]  /*2c00*/  FMUL R4, R104, UR7 ;  /* 0x0000000768047c20 */ /* 0x001fe20008400000 */
[----:B------:R-:W-:Y:S01]  /*2c10*/  FMUL R5, R105, UR7 ;  /* 0x0000000769057c20 */ /* 0x000fe20008400000 */
[----:B------:R-:W-:Y:S01]  /*2c20*/  IADD3 R14, P2, R183, UR4, RZ ;  /* 0x00000004b70e7c10 */ /* 0x000fe2000ff5e0ff */
[----:B------:R0:W3:Y:S01]  /*2c30*/  LDG.E.U8 R10, desc[UR20][R10.64] ;  /* 0x000000140a0a7981 */ /* 0x0000e2000c1e1100 */
[----:B------:R-:W-:Y:S01]  /*2c40*/  IADD3 R16, P1, R188, UR4, RZ ;  /* 0x00000004bc107c10 */ /* 0x000fe2000ff3e0ff */
[----:B------:R-:W-:Y:S01]  /*2c50*/  FMUL R7, R108, UR7 ;  /* 0x000000076c077c20 */ /* 0x000fe20008400000 */
[----:B------:R-:W-:Y:S01]  /*2c60*/  IADD3.X R15, R131, UR6, RZ, P2, !PT ;  /* 0x00000006830f7c10 */ /* 0x000fe200097fe4ff */
[----:B------:R-:W3:Y:S01]  /*2c70*/  LDG.E.U8 R12, desc[UR20][R12.64] ;  /* 0x000000140c0c7981 */ /* 0x000ee2000c1e1100 */
[----:B------:R-:W-:-:S02]  /*2c80*/  IADD3.X R17, R135, UR6, RZ, P1, !PT ;  /* 0x0000000687117c10 */ /* 0x000fc40008ffe4ff */
[----:B------:R-:W-:Y:S01]  /*2c90*/  FMNMX R214, R4, R5, !PT ;  /* 0x0000000504d67209 */ /* 0x000fe20007800000 */
[----:B------:R0:W3:Y:S01]  /*2ca0*/  LDG.E.U8 R14, desc[UR20][R14.64] ;  /* 0x000000140e0e7981 */ /* 0x0000e2000c1e1100 */
[----:B------:R-:W-:Y:S02]  /*2cb0*/  IADD3 R4, P1, R185, UR4, RZ ;  /* 0x00000004b9047c10 */ /* 0x000fe4000ff3e0ff */
[----:B------:R-:W-:Y:S01]  /*2cc0*/  IADD3 R6, P2, R134, UR4, RZ ;  /* 0x0000000486067c10 */ /* 0x000fe2000ff5e0ff */
[----:B------:R-:W3:Y:S01]  /*2cd0*/  LDG.E.U8 R16, desc[UR20][R16.64] ;  /* 0x0000001410107981 */ /* 0x000ee2000c1e1100 */
[----:B------:R-:W-:Y:S02]  /*2ce0*/  FMNMX R214, R7, R214, !PT ;  /* 0x000000d607d67209 */ /* 0x000fe40007800000 */
[----:B------:R-:W-:Y:S02]  /*2cf0*/  IADD3.X R5, R132, UR6, RZ, P1, !PT ;  /* 0x0000000684057c10 */ /* 0x000fe40008ffe4ff */
[----:B------:R-:W-:-:S03]  /*2d00*/  IADD3.X R7, R130, UR6, RZ, P2, !PT ;  /* 0x0000000682077c10 */ /* 0x000fc600097fe4ff */
[----:B------:R0:W3:Y:S04]  /*2d10*/  LDG.E.U8 R4, desc[UR20][R4.64] ;  /* 0x0000001404047981 */ /* 0x0000e8000c1e1100 */
[----:B------:R0:W3:Y:S04]  /*2d20*/  LDG.E.U8 R6, desc[UR20][R6.64] ;  /* 0x0000001406067981 */ /* 0x0000e8000c1e1100 */
[----:B------:R-:W0:Y:S01]  /*2d30*/  SHFL.BFLY PT, R216, R201, 0x2, 0x1f ;  /* 0x0c401f00c9d87f89 */ /* 0x000e2200000e0000 */
[----:B-1----:R-:W-:Y:S01]  /*2d40*/  FMUL R9, R109, UR7 ;  /* 0x000000076d097c20 */ /* 0x002fe20008400000 */
[----:B0-----:R-:W-:Y:S01]  /*2d50*/  FMUL R11, R112, UR7 ;  /* 0x00000007700b7c20 */ /* 0x001fe20008400000 */
[----:B------:R-:W-:Y:S01]  /*2d60*/  FMUL R15, R103, UR7 ;  /* 0x00000007670f7c20 */ /* 0x000fe20008400000 */
[----:B------:R-:W-:Y:S02]  /*2d70*/  BAR.SYNC.DEFER_BLOCKING 0x0 ;  /* 0x0000000000007b1d */ /* 0x000fe40000010000 */
[----:B------:R-:W-:Y:S01]  /*2d80*/  FMNMX R214, R9, R214, !PT ;  /* 0x000000d609d67209 */ /* 0x000fe20007800000 */
[----:B------:R-:W-:-:S03]  /*2d90*/  FMUL R9, R113, UR7 ;  /* 0x0000000771097c20 */ /* 0x000fc60008400000 */
[----:B------:R-:W-:Y:S02]  /*2da0*/  FMNMX R214, R11, R214, !PT ;  /* 0x000000d60bd67209 */ /* 0x000fe40007800000 */
[----:B------:R-:W-:-:S05]  /*2db0*/  FMNMX R216, R201, R216, !PT ;  /* 0x000000d8c9d87209 */ /* 0x000fca0007800000 */
[----:B------:R-:W0:Y:S01]  /*2dc0*/  SHFL.BFLY PT, R201, R216, 0x1, 0x1f ;  /* 0x0c201f00d8c97f89 */ /* 0x000e2200000e0000 */
[----:B------:R-:W-:Y:S01]  /*2dd0*/  FMUL R11, R116, UR7 ;  /* 0x00000007740b7c20 */ /* 0x000fe20008400000 */
[----:B------:R-:W-:Y:S01]  /*2de0*/  FMNMX R214, R9, R214, !PT ;  /* 0x000000d609d67209 */ /* 0x000fe20007800000 */
[----:B------:R-:W-:-:S03]  /*2df0*/  FMUL R9, R117, UR7 ;  /* 0x0000000775097c20 */ /* 0x000fc60008400000 */
[----:B------:R-:W-:-:S04]  /*2e00*/  FMNMX R214, R11, R214, !PT ;  /* 0x000000d60bd67209 */ /* 0x000fc80007800000 */
[----:B------:R-:W-:Y:S02]  /*2e10*/  FMNMX R13, R9, R214, !PT ;  /* 0x000000d6090d7209 */ /* 0x000fe40007800000 */
[----:B0-----:R-:W-:-:S03]  /*2e20*/  FMNMX R5, R216, R201, !PT ;  /* 0x000000c9d8057209 */ /* 0x001fc60007800000 */
[----:B------:R-:W0:Y:S01]  /*2e30*/  SHFL.BFLY PT, R216, R13, 0x2, 0x1f ;  /* 0x0c401f000dd87f89 */ /* 0x000e2200000e0000 */
[----:B------:R-:W-:Y:S01]  /*2e40*/  FMUL R9, R90, UR7 ;  /* 0x000000075a097c20 */ /* 0x000fe20008400000 */
[----:B------:R-:W-:Y:S01]  /*2e50*/  FMUL R214, R91, UR7 ;  /* 0x000000075bd67c20 */ /* 0x000fe20008400000 */
[----:B------:R-:W-:-:S04]  /*2e60*/  FMUL R11, R94, UR7 ;  /* 0x000000075e0b7c20 */ /* 0x000fc80008400000 */
[----:B------:R-:W-:-:S04]  /*2e70*/  FMNMX R214, R9, R214, !PT ;  /* 0x000000d609d67209 */ /* 0x000fc80007800000 */
[----:B------:R-:W-:Y:S01]  /*2e80*/  FMNMX R214, R11, R214, !PT ;  /* 0x000000d60bd67209 */ /* 0x000fe20007800000 */
[----:B------:R-:W-:Y:S01]  /*2e90*/  FMUL R11, R95, UR7 ;  /* 0x000000075f0b7c20 */ /* 0x000fe20008400000 */
[----:B0-----:R-:W-:Y:S01]  /*2ea0*/  FMNMX R216, R13, R216, !PT ;  /* 0x000000d80dd87209 */ /* 0x001fe20007800000 */
[----:B------:R-:W-:-:S04]  /*2eb0*/  FMUL R13, R98, UR7 ;  /* 0x00000007620d7c20 */ /* 0x000fc80008400000 */
[----:B------:R-:W0:Y:S01]  /*2ec0*/  SHFL.BFLY PT, R17, R216, 0x1, 0x1f ;  /* 0x0c201f00d8117f89 */ /* 0x000e2200000e0000 */
[----:B------:R-:W-:Y:S01]  /*2ed0*/  FMNMX R214, R11, R214, !PT ;  /* 0x000000d60bd67209 */ /* 0x000fe20007800000 */
[----:B------:R-:W-:Y:S01]  /*2ee0*/  FMUL R11, R99, UR7 ;  /* 0x00000007630b7c20 */ /* 0x000fe20008400000 */
[----:B------:R-:W-:Y:S02]  /*2ef0*/  FMNMX R5, R5, R180, !PT ;  /* 0x000000b405057209 */ /* 0x000fe40007800000 */
[----:B------:R-:W-:Y:S01]  /*2f00*/  FMNMX R214, R13, R214, !PT ;  /* 0x000000d60dd67209 */ /* 0x000fe20007800000 */
[----:B------:R-:W-:-:S03]  /*2f10*/  FMUL R13, R102, UR7 ;  /* 0x00000007660d7c20 */ /* 0x000fc60008400000 */
[----:B------:R-:W-:Y:S01]  /*2f20*/  FMNMX R214, R11, R214, !PT ;  /* 0x000000d60bd67209 */ /* 0x000fe20007800000 */
[--C-:B------:R-:W-:Y:S01]  /*2f30*/  FFMA R106, R106, UR7, -R5.reuse ;  /* 0x000000076a6a7c23 */ /* 0x100fe20008000805 */
[--C-:B------:R-:W-:Y:S01]  /*2f40*/  FFMA R107, R107, UR7, -R5.reuse ;  /* 0x000000076b6b7c23 */ /* 0x100fe20008000805 */
[--C-:B------:R-:W-:Y:S01]  /*2f50*/  FFMA R110, R110, UR7, -R5.reuse ;  /* 0x000000076e6e7c23 */ /* 0x100fe20008000805 */
[----:B------:R-:W-:Y:S01]  /*2f60*/  FMNMX R214, R13, R214, !PT ;  /* 0x000000d60dd67209 */ /* 0x000fe20007800000 */
[----:B------:R-:W-:Y:S01]  /*2f70*/  FMUL R7, R106, 1.4426950216293334961 ;  /* 0x3fb8aa3b6a077820 */ /* 0x000fe20000400000 */
[--C-:B------:R-:W-:Y:S01]  /*2f80*/  FFMA R111, R111, UR7, -R5.reuse ;  /* 0x000000076f6f7c23 */ /* 0x100fe20008000805 */
[----:B------:R-:W-:Y:S01]  /*2f90*/  FMUL R106, R107, 1.4426950216293334961 ;  /* 0x3fb8aa3b6b6a7820 */ /* 0x000fe20000400000 */
[----:B------:R-:W-:Y:S01]  /*2fa0*/  FFMA R114, R114, UR7, -R5 ;  /* 0x0000000772727c23 */ /* 0x000fe20008000805 */
[----:B------:R-:W-:Y:S01]  /*2fb0*/  FMNMX R107, R15, R214, !PT ;  /* 0x000000d60f6b7209 */ /* 0x000fe20007800000 */
[----:B------:R-:W-:Y:S01]  /*2fc0*/  FMUL R9, R110, 1.4426950216293334961 ;  /* 0x3fb8aa3b6e097820 */ /* 0x000fe20000400000 */
[----:B------:R-:W-:Y:S01]  /*2fd0*/  FMUL R110, R111, 1.4426950216293334961 ;  /* 0x3fb8aa3b6f6e7820 */ /* 0x000fe20000400000 */
[----:B------:R-:W-:Y:S01]  /*2fe0*/  FMUL R111, R114, 1.4426950216293334961 ;  /* 0x3fb8aa3b726f7820 */ /* 0x000fe20000400000 */
[----:B0-----:R-:W-:-:S02]  /*2ff0*/  FMNMX R114, R216, R17, !PT ;  /* 0x00000011d8727209 */ /* 0x001fc40007800000 */
[----:B------:R-:W0:Y:S01]  /*3000*/  SHFL.BFLY PT, R216, R107, 0x2, 0x1f ;  /* 0x0c401f006bd87f89 */ /* 0x000e2200000e0000 */
[----:B------:R-:W-:Y:S01]  /*3010*/  FMUL R15, R88, UR7 ;  /* 0x00000007580f7c20 */ /* 0x000fe20008400000 */
[----:B------:R-:W-:Y:S01]  /*3020*/  FMUL R214, R89, UR7 ;  /* 0x0000000759d67c20 */ /* 0x000fe20008400000 */
[----:B------:R-:W-:-:S04]  /*3030*/  FMUL R17, R92, UR7 ;  /* 0x000000075c117c20 */ /* 0x000fc80008400000 */
[----:B------:R-:W-:Y:S01]  /*3040*/  FMNMX R214, R15, R214, !PT ;  /* 0x000000d60fd67209 */ /* 0x000fe20007800000 */
[----:B------:R-:W-:-:S03]  /*3050*/  FMUL R15, R93, UR7 ;  /* 0x000000075d0f7c20 */ /* 0x000fc60008400000 */
[----:B------:R-:W-:Y:S01]  /*3060*/  FMNMX R214, R17, R214, !PT ;  /* 0x000000d611d67209 */ /* 0x000fe20007800000 */
[----:B------:R-:W-:Y:S01]  /*3070*/  FMUL R17, R96, UR7 ;  /* 0x0000000760117c20 */ /* 0x000fe20008400000 */
[----:B------:R-:W-:Y:S02]  /*3080*/  FMNMX R114, R114, R121, !PT ;  /* 0x0000007972727209 */ /* 0x000fe40007800000 */
[----:B------:R-:W-:Y:S01]  /*3090*/  FMNMX R214, R15, R214, !PT ;  /* 0x000000d60fd67209 */ /* 0x000fe20007800000 */
[--C-:B------:R-:W-:Y:S02]  /*30a0*/  FFMA R115, R115, UR7, -R5.reuse ;  /* 0x0000000773737c23 */ /* 0x100fe40008000805 */
[----:B------:R-:W-:Y:S01]  /*30b0*/  FFMA R105, R105, UR7, -R114 ;  /* 0x0000000769697c23 */ /* 0x000fe20008000872 */
[----:B------:R-:W-:Y:S01]  /*30c0*/  FMNMX R214, R17, R214, !PT ;  /* 0x000000d611d67209 */ /* 0x000fe20007800000 */
[----:B------:R-:W-:Y:S01]  /*30d0*/  FMUL R17, R97, UR7 ;  /* 0x0000000761117c20 */ /* 0x000fe20008400000 */
[----:B------:R-:W-:Y:S01]  /*30e0*/  FMUL R115, R115, 1.4426950216293334961 ;  /* 0x3fb8aa3b73737820 */ /* 0x000fe20000400000 */
[----:B------:R-:W-:Y:S01]  /*30f0*/  FMUL R201, R105, 1.4426950216293334961 ;  /* 0x3fb8aa3b69c97820 */ /* 0x000fe20000400000 */
[----:B------:R-:W-:Y:S01]  /*3100*/  FMUL R105, R100, UR7 ;  /* 0x0000000764697c20 */ /* 0x000fe20008400000 */
[----:B0-----:R-:W-:Y:S01]  /*3110*/  FMNMX R216, R107, R216, !PT ;  /* 0x000000d86bd87209 */ /* 0x001fe20007800000 */
[----:B------:R0:W-:Y:S01]  /*3120*/  MUFU.EX2 R11, R111 ;  /* 0x0000006f000b7308 */ /* 0x0001e20000000800 */
[----:B------:R-:W-:Y:S01]  /*3130*/  FMNMX R214, R17, R214, !PT ;  /* 0x000000d611d67209 */ /* 0x000fe20007800000 */
[--C-:B------:R-:W-:Y:S01]  /*3140*/  FFMA R13, R118, UR7, -R5.reuse ;  /* 0x00000007760d7c23 */ /* 0x100fe20008000805 */
[----:B------:R-:W-:Y:S01]  /*3150*/  FFMA R119, R119, UR7, -R5 ;  /* 0x0000000777777c23 */ /* 0x000fe20008000805 */
[----:B------:R-:W-:Y:S01]  /*3160*/  FMUL R107, R101, UR7 ;  /* 0x00000007656b7c20 */ /* 0x000fe20008400000 */
[----:B------:R-:W-:-:S03]  /*3170*/  FMNMX R214, R105, R214, !PT ;  /* 0x000000d669d67209 */ /* 0x000fc60007800000 */
[----:B------:R1:W-:Y:S01]  /*3180*/  MUFU.EX2 R118, R115 ;  /* 0x0000007300767308 */ /* 0x0003e20000000800 */
[--C-:B0-----:R-:W-:Y:S01]  /*3190*/  FFMA R111, R104, UR7, -R114.reuse ;  /* 0x00000007686f7c23 */ /* 0x101fe20008000872 */
[----:B------:R-:W-:Y:S01]  /*31a0*/  FMUL R203, R119, 1.4426950216293334961 ;  /* 0x3fb8aa3b77cb7820 */ /* 0x000fe20000400000 */
[----:B------:R-:W-:Y:S02]  /*31b0*/  FMNMX R214, R107, R214, !PT ;  /* 0x000000d66bd67209 */ /* 0x000fe40007800000 */
[----:B------:R-:W-:Y:S01]  /*31c0*/  FMUL R119, R111, 1.4426950216293334961 ;  /* 0x3fb8aa3b6f777820 */ /* 0x000fe20000400000 */
[----:B-1----:R-:W0:Y:S01]  /*31d0*/  SHFL.BFLY PT, R115, R216, 0x1, 0x1f ;  /* 0x0c201f00d8737f89 */ /* 0x002e2200000e0000 */
[----:B------:R-:W-:-:S04]  /*31e0*/  FFMA R111, R108, UR7, -R114 ;  /* 0x000000076c6f7c23 */ /* 0x000fc80008000872 */
[----:B------:R-:W-:Y:S02]  /*31f0*/  FMUL R17, R111, 1.4426950216293334961 ;  /* 0x3fb8aa3b6f117820 */ /* 0x000fe40000400000 */
[----:B------:R-:W1:Y:S01]  /*3200*/  SHFL.BFLY PT, R111, R214, 0x2, 0x1f ;  /* 0x0c401f00d66f7f89 */ /* 0x000e6200000e0000 */
[----:B------:R-:W-:-:S04]  /*3210*/  FFMA R105, R112, UR7, -R114 ;  /* 0x0000000770697c23 */ /* 0x000fc80008000872 */
[----:B------:R-:W-:Y:S01]  /*3220*/  FMUL R107, R105, 1.4426950216293334961 ;  /* 0x3fb8aa3b696b7820 */ /* 0x000fe20000400000 */
[--C-:B------:R-:W-:Y:S01]  /*3230*/  FFMA R105, R116, UR7, -R114.reuse ;  /* 0x0000000774697c23 */ /* 0x100fe20008000872 */
[----:B------:R0:W-:Y:S01]  /*3240*/  MUFU.EX2 R108, R201 ;  /* 0x000000c9006c7308 */ /* 0x0001e20000000800 */
[----:B------:R-:W-:Y:S02]  /*3250*/  FFMA R113, R113, UR7, -R114 ;  /* 0x0000000771717c23 */ /* 0x000fe40008000872 */
[----:B0-----:R-:W-:Y:S01]  /*3260*/  FMUL R201, R105, 1.4426950216293334961 ;  /* 0x3fb8aa3b69c97820 */ /* 0x001fe20000400000 */
[----:B------:R-:W-:-:S04]  /*3270*/  FMNMX R105, R216, R115, !PT ;  /* 0x00000073d8697209 */ /* 0x000fc80007800000 */
[----:B------:R0:W-:Y:S01]  /*3280*/  MUFU.EX2 R15, R119 ;  /* 0x00000077000f7308 */ /* 0x0001e20000000800 */
[----:B------:R-:W-:Y:S02]  /*3290*/  FMNMX R105, R105, R182, !PT ;  /* 0x000000b669697209 */ /* 0x000fe40007800000 */
[----:B-1----:R-:W-:Y:S01]  /*32a0*/  FMNMX R214, R214, R111, !PT ;  /* 0x0000006fd6d67209 */ /* 0x002fe20007800000 */
[----:B0-----:R-:W-:Y:S02]  /*32b0*/  FMUL R119, R113, 1.4426950216293334961 ;  /* 0x3fb8aa3b71777820 */ /* 0x001fe40000400000 */
[----:B------:R-:W-:-:S04]  /*32c0*/  FFMA R113, R90, UR7, -R105 ;  /* 0x000000075a717c23 */ /* 0x000fc80008000869 */
[----:B------:R-:W-:Y:S02]  /*32d0*/  FMUL R115, R113, 1.4426950216293334961 ;  /* 0x3fb8aa3b71737820 */ /* 0x000fe40000400000 */
[----:B------:R-:W0:Y:S01]  /*32e0*/  SHFL.BFLY PT, R113, R214, 0x1, 0x1f ;  /* 0x0c201f00d6717f89 */ /* 0x000e2200000e0000 */
[--C-:B------:R-:W-:Y:S01]  /*32f0*/  FFMA R94, R94, UR7, -R105.reuse ;  /* 0x000000075e5e7c23 */ /* 0x100fe20008000869 */
[----:B------:R-:W-:-:S03]  /*3300*/  FFMA R99, R99, UR7, -R105 ;  /* 0x0000000763637c23 */ /* 0x000fc60008000869 */
[----:B------:R-:W-:Y:S01]  /*3310*/  FMUL R111, R94, 1.4426950216293334961 ;  /* 0x3fb8aa3b5e6f7820 */ /* 0x000fe20000400000 */
[----:B------:R-:W-:Y:S01]  /*3320*/  FMUL R94, R99, 1.4426950216293334961 ;  /* 0x3fb8aa3b635e7820 */ /* 0x000fe20000400000 */
[--C-:B------:R-:W-:Y:S01]  /*3330*/  FFMA R102, R102, UR7, -R105.reuse ;  /* 0x0000000766667c23 */ /* 0x100fe20008000869 */
[----:B------:R-:W-:Y:S01]  /*3340*/  FFMA R91, R91, UR7, -R105 ;  /* 0x000000075b5b7c23 */ /* 0x000fe20008000869 */
[----:B------:R1:W-:Y:S01]  /*3350*/  MUFU.EX2 R116, R119 ;  /* 0x0000007700747308 */ /* 0x0003e20000000800 */
[----:B0-----:R-:W-:-:S04]  /*3360*/  FMNMX R99, R214, R113, !PT ;  /* 0x00000071d6637209 */ /* 0x001fc80007800000 */
[----:B------:R-:W-:Y:S01]  /*3370*/  FMNMX R99, R99, R126, !PT ;  /* 0x0000007e63637209 */ /* 0x000fe20007800000 */
[----:B------:R-:W-:Y:S01]  /*3380*/  FMUL R113, R102, 1.4426950216293334961 ;  /* 0x3fb8aa3b66717820 */ /* 0x000fe20000400000 */
[----:B-1----:R-:W-:-:S03]  /*3390*/  FMUL R119, R91, 1.4426950216293334961 ;  /* 0x3fb8aa3b5b777820 */ /* 0x002fc60000400000 */
[--C-:B------:R-:W-:Y:S01]  /*33a0*/  FFMA R102, R88, UR7, -R99.reuse ;  /* 0x0000000758667c23 */ /* 0x100fe20008000863 */
[----:B------:R-:W-:Y:S01]  /*33b0*/  FFMA R89, R89, UR7, -R99 ;  /* 0x0000000759597c23 */ /* 0x000fe20008000863 */
[----:B------:R-:W-:Y:S02]  /*33c0*/  MUFU.EX2 R7, R7 ;  /* 0x0000000700077308 */ /* 0x000fe40000000800 */
[----:B------:R-:W-:Y:S01]  /*33d0*/  FMUL R102, R102, 1.4426950216293334961 ;  /* 0x3fb8aa3b66667820 */ /* 0x000fe20000400000 */
[----:B------:R-:W-:-:S05]  /*33e0*/  FMUL R89, R89, 1.4426950216293334961 ;  /* 0x3fb8aa3b59597820 */ /* 0x000fca0000400000 */
[----:B------:R-:W0:Y:S01]  /*33f0*/  MUFU.EX2 R106, R106 ;  /* 0x0000006a006a7308 */ /* 0x000e220000000800 */
[----:B------:R-:W-:-:S07]  /*3400*/  FFMA R109, R109, UR7, -R114 ;  /* 0x000000076d6d7c23 */ /* 0x000fce0008000872 */
[----:B------:R-:W-:Y:S08]  /*3410*/  MUFU.EX2 R115, R115 ;  /* 0x0000007300737308 */ /* 0x000ff00000000800 */
[----:B------:R-:W1:Y:S01]  /*3420*/  MUFU.EX2 R216, R119 ;  /* 0x0000007700d87308 */ /* 0x000e620000000800 */
[----:B------:R-:W-:Y:S01]  /*3430*/  FMUL R109, R109, 1.4426950216293334961 ;  /* 0x3fb8aa3b6d6d7820 */ /* 0x000fe20000400000 */
[----:B------:R-:W-:Y:S01]  /*3440*/  FFMA R95, R95, UR7, -R105 ;  /* 0x000000075f5f7c23 */ /* 0x000fe20008000869 */
[----:B------:R-:W-:-:S05]  /*3450*/  FFMA R92, R92, UR7, -R99 ;  /* 0x000000075c5c7c23 */ /* 0x000fca0008000863 */
[----:B------:R-:W-:Y:S01]  /*3460*/  MUFU.EX2 R102, R102 ;  /* 0x0000006600667308 */ /* 0x000fe20000000800 */
[----:B------:R-:W-:Y:S01]  /*3470*/  FFMA R93, R93, UR7, -R99 ;  /* 0x000000075d5d7c23 */ /* 0x000fe20008000863 */
[----:B------:R-:W-:-:S06]  /*3480*/  FMUL R13, R13, 1.4426950216293334961 ;  /* 0x3fb8aa3b0d0d7820 */ /* 0x000fcc0000400000 */
[----:B------:R-:W2:Y:S01]  /*3490*/  MUFU.EX2 R89, R89 ;  /* 0x0000005900597308 */ /* 0x000ea20000000800 */
[----:B------:R-:W-:-:S07]  /*34a0*/  FMUL R95, R95, 1.4426950216293334961 ;  /* 0x3fb8aa3b5f5f7820 */ /* 0x000fce0000400000 */
[----:B------:R-:W-:Y:S01]  /*34b0*/  MUFU.EX2 R9, R9 ;  /* 0x0000000900097308 */ /* 0x000fe20000000800 */
[----:B------:R-:W-:-:S07]  /*34c0*/  FFMA R117, R117, UR7, -R114 ;  /* 0x0000000775757c23 */ /* 0x000fce0008000872 */
[----:B------:R-:W4:Y:S01]  /*34d0*/  MUFU.EX2 R110, R110 ;  /* 0x0000006e006e7308 */ /* 0x000f220000000800 */
[----:B------:R-:W-:Y:S01]  /*34e0*/  FFMA R103, R103, UR7, -R105 ;  /* 0x0000000767677c23 */ /* 0x000fe20008000869 */
[----:B------:R-:W-:Y:S01]  /*34f0*/  FMUL R92, R92, 1.4426950216293334961 ;  /* 0x3fb8aa3b5c5c7820 */ /* 0x000fe20000400000 */
[----:B------:R-:W-:-:S05]  /*3500*/  FMUL R93, R93, 1.4426950216293334961 ;  /* 0x3fb8aa3b5d5d7820 */ /* 0x000fca0000400000 */
[----:B------:R-:W5:Y:S01]  /*3510*/  MUFU.EX2 R17, R17 ;  /* 0x0000001100117308 */ /* 0x000f620000000800 */
[----:B------:R-:W-:Y:S01]  /*3520*/  FFMA R91, R98, UR7, -R105 ;  /* 0x00000007625b7c23 */ /* 0x000fe20008000869 */
[--C-:B------:R-:W-:Y:S01]  /*3530*/  FFMA R100, R100, UR7, -R99.reuse ;  /* 0x0000000764647c23 */ /* 0x100fe20008000863 */
[----:B------:R-:W-:Y:S01]  /*3540*/  FFMA R101, R101, UR7, -R99 ;  /* 0x0000000765657c23 */ /* 0x000fe20008000863 */
[----:B0-----:R-:W-:-:S04]  /*3550*/  FADD R214, R7, R106 ;  /* 0x0000006a07d67221 */ /* 0x001fc80000000000 */
[----:B------:R-:W0:Y:S01]  /*3560*/  MUFU.EX2 R112, R109 ;  /* 0x0000006d00707308 */ /* 0x000e220000000800 */
[----:B------:R-:W-:Y:S01]  /*3570*/  FMUL R117, R117, 1.4426950216293334961 ;  /* 0x3fb8aa3b75757820 */ /* 0x000fe20000400000 */
[----:B------:R-:W-:Y:S01]  /*3580*/  F2FP.SATFINITE.E4M3.F32.PACK_AB_MERGE_C R7, R106, R7, RZ ;  /* 0x000000076a07723e */ /* 0x000fe200048070ff */
[----:B-1----:R-:W-:Y:S01]  /*3590*/  FADD R218, R115, R216 ;  /* 0x000000d873da7221 */ /* 0x002fe20000000000 */
[----:B------:R-:W-:Y:S01]  /*35a0*/  FMUL R103, R103, 1.4426950216293334961 ;  /* 0x3fb8aa3b67677820 */ /* 0x000fe20000400000 */
[----:B------:R-:W-:-:S03]  /*35b0*/  F2FP.SATFINITE.E4M3.F32.PACK_AB_MERGE_C R115, R216, R115, RZ ;  /* 0x00000073d873723e */ /* 0x000fc600048070ff */
[----:B------:R-:W-:Y:S01]  /*35c0*/  MUFU.EX2 R111, R111 ;  /* 0x0000006f006f7308 */ /* 0x000fe20000000800 */
[----:B------:R-:W-:Y:S01]  /*35d0*/  FMUL R100, R100, 1.4426950216293334961 ;  /* 0x3fb8aa3b64647820 */ /* 0x000fe20000400000 */
[----:B------:R-:W-:Y:S01]  /*35e0*/  FADD R106, R15, R108 ;  /* 0x0000006c0f6a7221 */ /* 0x000fe20000000000 */
[----:B------:R-:W-:-:S05]  /*35f0*/  FMUL R101, R101, 1.4426950216293334961 ;  /* 0x3fb8aa3b65657820 */ /* 0x000fca0000400000 */
[----:B------:R-:W1:Y:S01]  /*3600*/  MUFU.EX2 R98, R95 ;  /* 0x0000005f00627308 */ /* 0x000e620000000800 */
[----:B------:R-:W-:Y:S01]  /*3610*/  F2FP.SATFINITE.E4M3.F32.PACK_AB_MERGE_C R108, R108, R15, R7 ;  /* 0x0000000f6c6c723e */ /* 0x000fe20004807007 */
[----:B--2---:R-:W-:Y:S01]  /*3620*/  FADD R15, R102, R89 ;  /* 0x00000059660f7221 */ /* 0x004fe20000000000 */
[----:B------:R-:W-:-:S05]  /*3630*/  F2FP.SATFINITE.E4M3.F32.PACK_AB_MERGE_C R115, R89, R102, R115 ;  /* 0x000000665973723e */ /* 0x000fca0004807073 */
[----:B------:R-:W-:Y:S01]  /*3640*/  MUFU.EX2 R13, R13 ;  /* 0x0000000d000d7308 */ /* 0x000fe20000000800 */
[----:B----4-:R-:W-:-:S07]  /*3650*/  F2FP.SATFINITE.E4M3.F32.PACK_AB_MERGE_C R89, R110, R9, RZ ;  /* 0x000000096e59723e */ /* 0x010fce00048070ff */
[----:B------:R-:W2:Y:S01]  /*3660*/  MUFU.EX2 R104, R203 ;  /* 0x000000cb00687308 */ /* 0x000ea20000000800 */
[----:B------:R-:W-:Y:S01]  /*3670*/  FADD R9, R9, R214 ;  /* 0x000000d609097221 */ /* 0x000fe20000000000 */
[----:B-----5:R-:W-:-:S06]  /*3680*/  FADD R7, R17, R106 ;  /* 0x0000006a11077221 */ /* 0x020fcc0000000000 */
[----:B------:R-:W4:Y:S08]  /*3690*/  MUFU.EX2 R92, R92 ;  /* 0x0000005c005c7308 */ /* 0x000f300000000800 */
[----:B------:R-:W5:Y:S01]  /*36a0*/  MUFU.EX2 R93, R93 ;  /* 0x0000005d005d7308 */ /* 0x000f620000000800 */
[----:B------:R-:W-:-:S07]  /*36b0*/  FMUL R91, R91, 1.4426950216293334961 ;  /* 0x3fb8aa3b5b5b7820 */ /* 0x000fce0000400000 */
[----:B------:R-:W-:Y:S01]  /*36c0*/  MUFU.EX2 R109, R201 ;  /* 0x000000c9006d7308 */ /* 0x000fe20000000800 */
[----:B------:R-:W-:-:S07]  /*36d0*/  FFMA R96, R96, UR7, -R99 ;  /* 0x0000000760607c23 */ /* 0x000fce0008000863 */
[----:B------:R-:W3:Y:S01]  /*36e0*/  MUFU.EX2 R90, R117 ;  /* 0x00000075005a7308 */ /* 0x000ee20000000800 */
[----:B------:R-:W-:Y:S01]  /*36f0*/  FFMA R97, R97, UR7, -R99 ;  /* 0x0000000761617c23 */ /* 0x000fe20008000863 */
[----:B------:R-:W-:-:S06]  /*3700*/  FADD R110, R110, R9 ;  /* 0x000000096e6e7221 */ /* 0x000fcc0000000000 */
[----:B------:R-:W-:Y:S01]  /*3710*/  MUFU.EX2 R95, R113 ;  /* 0x00000071005f7308 */ /* 0x000fe20000000800 */
[----:B0-----:R-:W-:-:S07]  /*3720*/  F2FP.SATFINITE.E4M3.F32.PACK_AB_MERGE_C R89, R112, R17, R89 ;  /* 0x000000117059723e */ /* 0x001fce0004807059 */
[----:B------:R-:W0:Y:S01]  /*3730*/  MUFU.EX2 R88, R103 ;  /* 0x0000006700587308 */ /* 0x000e220000000800 */
[----:B------:R-:W-:-:S07]  /*3740*/  FADD R112, R112, R7 ;  /* 0x0000000770707221 */ /* 0x000fce0000000000 */
[----:B------:R-:W0:Y:S01]  /*3750*/  MUFU.EX2 R107, R107 ;  /* 0x0000006b006b7308 */ /* 0x000e220000000800 */
[----:B------:R-:W-:Y:S01]  /*3760*/  F2FP.SATFINITE.E4M3.F32.PACK_AB_MERGE_C R7, R118, R11, RZ ;  /* 0x0000000b7607723e */ /* 0x000fe200048070ff */
[----:B------:R-:W-:-:S06]  /*3770*/  FMUL R96, R96, 1.4426950216293334961 ;  /* 0x3fb8aa3b60607820 */ /* 0x000fcc0000400000 */
[----:B------:R-:W-:Y:S01]  /*3780*/  MUFU.EX2 R100, R100 ;  /* 0x0000006400647308 */ /* 0x000fe20000000800 */
[----:B------:R-:W-:Y:S01]  /*3790*/  FMUL R97, R97, 1.4426950216293334961 ;  /* 0x3fb8aa3b61617820 */ /* 0x000fe20000400000 */
[----:B------:R-:W-:-:S06]  /*37a0*/  FADD R11, R11, R110 ;  /* 0x0000006e0b0b7221 */ /* 0x000fcc0000000000 */
[----:B------:R-:W0:Y:S01]  /*37b0*/  MUFU.EX2 R101, R101 ;  /* 0x0000006500657308 */ /* 0x000e220000000800 */
[----:B-1----:R-:W-:Y:S02]  /*37c0*/  F2FP.SATFINITE.E4M3.F32.PACK_AB_MERGE_C R17, R98, R111, RZ ;  /* 0x0000006f6211723e */ /* 0x002fe400048070ff */
[----:B--2---:R-:W-:Y:S01]  /*37d0*/  F2FP.SATFINITE.E4M3.F32.PACK_AB_MERGE_C R9, R104, R13, RZ ;  /* 0x0000000d6809723e */ /* 0x004fe200048070ff */
[----:B------:R-:W-:Y:S01]  /*37e0*/  FADD R118, R118, R11 ;  /* 0x0000000b76767221 */ /* 0x000fe20000000000 */
[----:B----4-:R-:W-:-:S03]  /*37f0*/  FADD R102, R92, R15 ;  /* 0x0000000f5c667221 */ /* 0x010fc60000000000 */
[----:B------:R-:W-:Y:S01]  /*3800*/  MUFU.EX2 R91, R91 ;  /* 0x0000005b005b7308 */ /* 0x000fe20000000800 */
[----:B-----5:R-:W-:Y:S02]  /*3810*/  F2FP.SATFINITE.E4M3.F32.PACK_AB_MERGE_C R106, R93, R92, R17 ;  /* 0x0000005c5d6a723e */ /* 0x020fe40004807011 */
[----:B---3--:R-:W-:-:S05]  /*3820*/  F2FP.SATFINITE.E4M3.F32.PACK_AB_MERGE_C R92, R90, R109, R9 ;  /* 0x0000006d5a5c723e */ /* 0x008fca0004807009 */
[----:B------:R-:W1:Y:S01]  /*3830*/  MUFU.EX2 R94, R94 ;  /* 0x0000005e005e7308 */ /* 0x000e620000000800 */
[----:B0-----:R-:W-:Y:S01]  /*3840*/  F2FP.SATFINITE.E4M3.F32.PACK_AB_MERGE_C R17, R88, R95, RZ ;  /* 0x0000005f5811723e */ /* 0x001fe200048070ff */
[----:B------:R-:W-:Y:S01]  /*3850*/  FADD R13, R13, R118 ;  /* 0x000000760d0d7221 */ /* 0x000fe20000000000 */
[----:B------:R-:W-:Y:S02]  /*3860*/  SEL R9, R108, R89, !P0 ;  /* 0x000000596c097207 */ /* 0x000fe40004000000 */
[----:B------:R-:W-:-:S03]  /*3870*/  F2FP.SATFINITE.E4M3.F32.PACK_AB_MERGE_C R7, R116, R107, R7 ;  /* 0x0000006b7407723e */ /* 0x000fc60004807007 */
[----:B------:R-:W-:Y:S01]  /*3880*/  MUFU.EX2 R96, R96 ;  /* 0x0000006000607308 */ /* 0x000fe20000000800 */
[----:B------:R-:W-:Y:S01]  /*3890*/  SEL R108, R89, R108, !P0 ;  /* 0x0000006c596c7207 */ /* 0x000fe20004000000 */
[----:B------:R-:W-:Y:S01]  /*38a0*/  FADD R93, R93, R102 ;  /* 0x000000665d5d7221 */ /* 0x000fe20000000000 */
[----:B------:R-:W-:-:S05]  /*38b0*/  F2FP.SATFINITE.E4M3.F32.PACK_AB_MERGE_C R102, R101, R100, R17 ;  /* 0x000000646566723e */ /* 0x000fca0004807011 */
[----:B------:R-:W0:Y:S01]  /*38c0*/  MUFU.EX2 R97, R97 ;  /* 0x0000006100617308 */ /* 0x000e220000000800 */
[----:B------:R-:W-:Y:S01]  /*38d0*/  SEL R17, R7, R92, !P0 ;  /* 0x0000005c07117207 */ /* 0x000fe20004000000 */
[----:B------:R-:W-:Y:S01]  /*38e0*/  STS.U8 [R19+UR16+0x2000], R184 ;  /* 0x002000b813007988 */ /* 0x000fe20008000010 */
[----:B------:R-:W-:Y:S01]  /*38f0*/  SEL R92, R92, R7, !P0 ;  /* 0x000000075c5c7207 */ /* 0x000fe20004000000 */
[----:B------:R-:W-:Y:S02]  /*3900*/  FADD R104, R104, R13 ;  /* 0x0000000d68687221 */ /* 0x000fe40000000000 */
[----:B------:R-:W-:Y:S01]  /*3910*/  STS.U8 [R19+UR16+0x2100], R200 ;  /* 0x002100c813007988 */ /* 0x000fe20008000010 */
[----:B------:R-:W-:-:S03]  /*3920*/  FADD R7, -R5, R180 ;  /* 0x000000b405077221 */ /* 0x000fc60000000100 */
[----:B------:R-:W-:Y:S04]  /*3930*/  STS.U8 [R19+UR16+0x2200], R204 ;  /* 0x002200cc13007988 */ /* 0x000fe80008000010 */
        /* <DEDUP_REMOVED lines=12> */
[----:B------:R-:W-:Y:S01]  /*3a00*/  STS.U8 [R129+UR16+0x2780], R6 ;  /* 0x0027800681007988 */ /* 0x000fe20008000010 */
[----:B------:R-:W-:-:S03]  /*3a10*/  FADD R111, R111, R218 ;  /* 0x000000da6f6f7221 */ /* 0x000fc60000000000 */
[----:B------:R2:W-:Y:S04]  /*3a20*/  SHFL.IDX PT, R13, R9, R168, 0x1f ;  /* 0x00001fa8090d7589 */ /* 0x0005e800000e0000 */
[----:B------:R-:W3:Y:S01]  /*3a30*/  SHFL.IDX PT, R108, R108, R123, 0x1f ;  /* 0x00001f7b6c6c7589 */ /* 0x000ee200000e0000 */
[----:B------:R4:W-:Y:S06]  /*3a40*/  MEMBAR.ALL.CTA ;  /* 0x0000000000007992 */ /* 0x0009ec0000008000 */
[----:B----4-:R-:W4:Y:S01]  /*3a50*/  FENCE.VIEW.ASYNC.S ;  /* 0x00000000000073c6 */ /* 0x010f220000000000 */
[----:B------:R-:W-:Y:S01]  /*3a60*/  FMUL R11, R7, 1.4426950216293334961 ;  /* 0x3fb8aa3b070b7820 */ /* 0x000fe20000400000 */
[----:B-1----:R-:W-:Y:S01]  /*3a70*/  F2FP.SATFINITE.E4M3.F32.PACK_AB_MERGE_C R15, R94, R91, RZ ;  /* 0x0000005b5e0f723e */ /* 0x002fe200048070ff */
[----:B------:R-:W-:Y:S01]  /*3a80*/  FADD R7, -R114, R121 ;  /* 0x0000007972077221 */ /* 0x000fe20000000100 */
[----:B------:R-:W-:-:S02]  /*3a90*/  FADD R98, R98, R111 ;  /* 0x0000006f62627221 */ /* 0x000fc40000000000 */
[----:B0-----:R-:W-:Y:S01]  /*3aa0*/  F2FP.SATFINITE.E4M3.F32.PACK_AB_MERGE_C R15, R97, R96, R15 ;  /* 0x00000060610f723e */ /* 0x001fe2000480700f */
[----:B--2---:R-:W-:Y:S01]  /*3ab0*/  FMUL R9, R7, 1.4426950216293334961 ;  /* 0x3fb8aa3b07097820 */ /* 0x004fe20000400000 */
[----:B------:R-:W-:Y:S01]  /*3ac0*/  FADD R7, -R105, R182 ;  /* 0x000000b669077221 */ /* 0x000fe20000000100 */
[----:B------:R-:W-:Y:S01]  /*3ad0*/  FADD R91, R91, R98 ;  /* 0x000000625b5b7221 */ /* 0x000fe20000000000 */
[----:B------:R-:W-:Y:S02]  /*3ae0*/  SEL R89, R115, R106, !P0 ;  /* 0x0000006a73597207 */ /* 0x000fe40004000000 */
[----:B------:R-:W-:Y:S01]  /*3af0*/  SEL R106, R106, R115, !P0 ;  /* 0x000000736a6a7207 */ /* 0x000fe20004000000 */
[----:B------:R-:W-:Y:S01]  /*3b00*/  FMUL R10, R7, 1.4426950216293334961 ;  /* 0x3fb8aa3b070a7820 */ /* 0x000fe20000400000 */
[----:B------:R-:W-:Y:S01]  /*3b10*/  SEL R103, R15, R102, !P0 ;  /* 0x000000660f677207 */ /* 0x000fe20004000000 */
[----:B------:R-:W-:Y:S01]  /*3b20*/  FADD R94, R94, R91 ;  /* 0x0000005b5e5e7221 */ /* 0x000fe20000000000 */
[----:B------:R-:W-:Y:S01]  /*3b30*/  SEL R102, R102, R15, !P0 ;  /* 0x0000000f66667207 */ /* 0x000fe20004000000 */
[----:B------:R-:W-:Y:S01]  /*3b40*/  FADD R7, -R99, R126 ;  /* 0x0000007e63077221 */ /* 0x000fe20000000100 */
[----:B------:R-:W-:Y:S01]  /*3b50*/  FADD R96, R96, R93 ;  /* 0x0000005d60607221 */ /* 0x000fe20000000000 */
[----:B----4-:R-:W-:Y:S01]  /*3b60*/  SHFL.IDX PT, R17, R17, R168, 0x1f ;  /* 0x00001fa811117589 */ /* 0x010fe200000e0000 */
[----:B------:R-:W-:Y:S01]  /*3b70*/  FADD R95, R95, R94 ;  /* 0x0000005e5f5f7221 */ /* 0x000fe20000000000 */
[----:B------:R-:W-:-:S02]  /*3b80*/  FMUL R7, R7, 1.4426950216293334961 ;  /* 0x3fb8aa3b07077820 */ /* 0x000fc40000400000 */
[----:B------:R-:W0:Y:S04]  /*3b90*/  SHFL.IDX PT, R92, R92, R123, 0x1f ;  /* 0x00001f7b5c5c7589 */ /* 0x000e2800000e0000 */
[----:B------:R1:W-:Y:S04]  /*3ba0*/  SHFL.IDX PT, R93, R89, R168, 0x1f ;  /* 0x00001fa8595d7589 */ /* 0x0003e800000e0000 */
[----:B------:R-:W2:Y:S01]  /*3bb0*/  SHFL.IDX PT, R106, R106, R123, 0x1f ;  /* 0x00001f7b6a6a7589 */ /* 0x000ea200000e0000 */
[----:B------:R-:W-:-:S03]  /*3bc0*/  FADD R15, R88, R95 ;  /* 0x0000005f580f7221 */ /* 0x000fc60000000000 */
[----:B------:R-:W-:Y:S04]  /*3bd0*/  SHFL.IDX PT, R103, R103, R168, 0x1f ;  /* 0x00001fa867677589 */ /* 0x000fe800000e0000 */
[----:B------:R-:W4:Y:S01]  /*3be0*/  SHFL.IDX PT, R102, R102, R123, 0x1f ;  /* 0x00001f7b66667589 */ /* 0x000f2200000e0000 */
[C-C-:B---3--:R-:W-:Y:S01]  /*3bf0*/  PRMT R88, R13.reuse, R125, R108.reuse ;  /* 0x0000007d0d587216 */ /* 0x148fe2000000006c */
[----:B------:R-:W3:Y:S01]  /*3c00*/  MUFU.EX2 R11, R11 ;  /* 0x0000000b000b7308 */ /* 0x000ee20000000800 */
[----:B-1----:R-:W-:Y:S01]  /*3c10*/  PRMT R89, R13, R124, R108 ;  /* 0x0000007c0d597216 */ /* 0x002fe2000000006c */
[----:B------:R-:W-:-:S06]  /*3c20*/  FADD R107, R107, R112 ;  /* 0x000000706b6b7221 */ /* 0x000fcc0000000000 */
[----:B------:R-:W1:Y:S08]  /*3c30*/  MUFU.EX2 R12, R9 ;  /* 0x00000009000c7308 */ /* 0x000e700000000800 */
[----:B------:R-:W5:Y:S08]  /*3c40*/  MUFU.EX2 R13, R10 ;  /* 0x0000000a000d7308 */ /* 0x000f700000000800 */
[----:B------:R-:W2:Y:S01]  /*3c50*/  MUFU.EX2 R7, R7 ;  /* 0x0000000700077308 */ /* 0x000ea20000000800 */
[----:B------:R-:W-:-:S04]  /*3c60*/  FADD R116, R116, R107 ;  /* 0x0000006b74747221 */ /* 0x000fc80000000000 */
[----:B------:R-:W-:Y:S01]  /*3c70*/  FADD R109, R109, R116 ;  /* 0x000000746d6d7221 */ /* 0x000fe20000000000 */
[--C-:B0-----:R-:W-:Y:S01]  /*3c80*/  PRMT R91, R17, R124, R92.reuse ;  /* 0x0000007c115b7216 */ /* 0x101fe2000000005c */
[-C--:B---3--:R-:W-:Y:S01]  /*3c90*/  FMUL R58, R58, R11.reuse ;  /* 0x0000000b3a3a7220 */ /* 0x088fe20000400000 */
[----:B------:R-:W-:Y:S01]  /*3ca0*/  FMUL R59, R59, R11 ;  /* 0x0000000b3b3b7220 */ /* 0x000fe20000400000 */
[----:B------:R-:W-:Y:S01]  /*3cb0*/  FADD R109, R90, R109 ;  /* 0x0000006d5a6d7221 */ /* 0x000fe20000000000 */
[----:B------:R-:W-:Y:S01]  /*3cc0*/  PRMT R90, R17, R125, R92 ;  /* 0x0000007d115a7216 */ /* 0x000fe2000000005c */
[-C--:B------:R-:W-:Y:S01]  /*3cd0*/  FMUL R62, R62, R11.reuse ;  /* 0x0000000b3e3e7220 */ /* 0x080fe20000400000 */
        /* <DEDUP_REMOVED lines=11> */
[----:B------:R-:W-:Y:S01]  /*3d90*/  FMUL R86, R86, R11 ;  /* 0x0000000b56567220 */ /* 0x000fe20000400000 */
[-C--:B-1----:R-:W-:Y:S01]  /*3da0*/  FMUL R56, R56, R12.reuse ;  /* 0x0000000c38387220 */ /* 0x082fe20000400000 */
        /* <DEDUP_REMOVED lines=14> */
[-C--:B-----5:R-:W-:Y:S01]  /*3e90*/  FMUL R26, R26, R13.reuse ;  /* 0x0000000d1a1a7220 */ /* 0x0a0fe20000400000 */
        /* <DEDUP_REMOVED lines=14> */
[-C--:B--2---:R-:W-:Y:S01]  /*3f80*/  FMUL R24, R24, R7.reuse ;  /* 0x0000000718187220 */ /* 0x084fe20000400000 */
        /* <DEDUP_REMOVED lines=14> */
[----:B------:R-:W-:Y:S01]  /*4070*/  FMUL R85, R85, R12 ;  /* 0x0000000c55557220 */ /* 0x000fe20000400000 */
[----:B------:R-:W-:Y:S01]  /*4080*/  FMUL R87, R87, R11 ;  /* 0x0000000b57577220 */ /* 0x000fe20000400000 */
[----:B------:R-:W-:Y:S01]  /*4090*/  FMUL R53, R53, R7 ;  /* 0x0000000735357220 */ /* 0x000fe20000400000 */
[----:B------:R-:W-:Y:S01]  /*40a0*/  FMUL R55, R55, R13 ;  /* 0x0000000d37377220 */ /* 0x000fe20000400000 */
[----:B------:R-:W-:-:S02]  /*40b0*/  PRMT R92, R93, R125, R106 ;  /* 0x0000007d5d5c7216 */ /* 0x000fc4000000006a */
[-C--:B------:R-:W-:Y:S02]  /*40c0*/  PRMT R93, R93, R124.reuse, R106 ;  /* 0x0000007c5d5d7216 */ /* 0x080fe4000000006a */
[C-C-:B----4-:R-:W-:Y:S02]  /*40d0*/  PRMT R94, R103.reuse, R125, R102.reuse ;  /* 0x0000007d675e7216 */ /* 0x150fe40000000066 */
[----:B------:R-:W-:Y:S01]  /*40e0*/  PRMT R95, R103, R124, R102 ;  /* 0x0000007c675f7216 */ /* 0x000fe20000000066 */
[----:B------:R-:W-:Y:S01]  /*40f0*/  BAR.SYNC.DEFER_BLOCKING 0x0 ;  /* 0x0000000000007b1d */ /* 0x000fe20000010000 */
[----:B------:R-:W-:-:S04]  /*4100*/  FADD R97, R97, R96 ;  /* 0x0000006061617221 */ /* 0x000fc80000000000 */
[----:B------:R-:W-:-:S04]  /*4110*/  FADD R100, R100, R97 ;  /* 0x0000006164647221 */ /* 0x000fc80000000000 */
[----:B------:R-:W-:Y:S01]  /*4120*/  FADD R100, R101, R100 ;  /* 0x0000006465647221 */ /* 0x000fe20000000000 */
[----:B------:R-:W-:-:S06]  /*4130*/  WARPGROUP.ARRIVE ;  /* 0x00000000000079c5 */ /* 0x000fcc0000000000 */
[----:B------:R-:W-:Y:S04]  /*4140*/  QGMMA.64x64x32.F32.E4M3.E4M3 R56, R88, gdesc[UR20], R56 ;  /* 0x00e0001458387df3 */ /* 0x000fe80008700838 */
[----:B------:R-:W-:Y:S01]  /*4150*/  QGMMA.64x64x32.F32.E4M3.E4M3 R24, R92, gdesc[UR20], R24, gsb0 ;  /* 0x00e000145c187df3 */ /* 0x000fe20008000818 */
[----:B------:R-:W0:Y:S04]  /*4160*/  SHFL.BFLY PT, R17, R100, 0x2, 0x1f ;  /* 0x0c401f0064117f89 */ /* 0x000e2800000e0000 */
[----:B------:R-:W1:Y:S04]  /*4170*/  SHFL.BFLY PT, R4, R109, 0x2, 0x1f ;  /* 0x0c401f006d047f89 */ /* 0x000e6800000e0000 */
[----:B------:R-:W2:Y:S04]  /*4180*/  SHFL.BFLY PT, R9, R104, 0x2, 0x1f ;  /* 0x0c401f0068097f89 */ /* 0x000ea800000e0000 */
[----:B------:R-:W3:Y:S01]  /*4190*/  SHFL.BFLY PT, R10, R15, 0x2, 0x1f ;  /* 0x0c401f000f0a7f89 */ /* 0x000ee200000e0000 */
[----:B0-----:R-:W-:Y:S01]  /*41a0*/  FADD R8, R100, R17 ;  /* 0x0000001164087221 */ /* 0x001fe20000000000 */
[----:B-1----:R-:W-:Y:S01]  /*41b0*/  FADD R4, R109, R4 ;  /* 0x000000046d047221 */ /* 0x002fe20000000000 */
[----:B--2---:R-:W-:Y:S01]  /*41c0*/  FADD R6, R104, R9 ;  /* 0x0000000968067221 */ /* 0x004fe20000000000 */
[----:B---3--:R-:W-:-:S03]  /*41d0*/  FADD R10, R15, R10 ;  /* 0x0000000a0f0a7221 */ /* 0x008fc60000000000 */
[----:B------:R-:W0:Y:S04]  /*41e0*/  SHFL.BFLY PT, R9, R4, 0x1, 0x1f ;  /* 0x0c201f0004097f89 */ /* 0x000e2800000e0000 */
[----:B------:R-:W1:Y:S04]  /*41f0*/  SHFL.BFLY PT, R15, R8, 0x1, 0x1f ;  /* 0x0c201f00080f7f89 */ /* 0x000e6800000e0000 */
[----:B------:R-:W2:Y:S04]  /*4200*/  SHFL.BFLY PT, R17, R6, 0x1, 0x1f ;  /* 0x0c201f0006117f89 */ /* 0x000ea800000e0000 */
[----:B------:R-:W3:Y:S01]  /*4210*/  SHFL.BFLY PT, R97, R10, 0x1, 0x1f ;  /* 0x0c201f000a617f89 */ /* 0x000ee200000e0000 */
[----:B------:R-:W-:-:S06]  /*4220*/  UIADD3 UR5, UR5, 0x20, URZ ;  /* 0x0000002005057890 */ /* 0x000fcc000fffe03f */
[----:B------:R-:W-:Y:S01]  /*4230*/  ISETP.LE.AND P1, PT, R120, UR5, PT ;  /* 0x0000000578007c0c */ /* 0x000fe2000bf23270 */
[----:B------:R-:W-:Y:S01]  /*4240*/  ULEA UR4, UR19, UR4, 0x5 ;  /* 0x0000000413047291 */ /* 0x000fe2000f8e283f */
[----:B0-----:R-:W-:Y:S01]  /*4250*/  FADD R9, R4, R9 ;  /* 0x0000000904097221 */ /* 0x001fe20000000000 */
[----:B-1----:R-:W-:Y:S01]  /*4260*/  FADD R16, R8, R15 ;  /* 0x0000000f08107221 */ /* 0x002fe20000000000 */
[----:B--2---:R-:W-:-:S03]  /*4270*/  FADD R96, R6, R17 ;  /* 0x0000001106607221 */ /* 0x004fc60000000000 */
[----:B------:R-:W-:Y:S01]  /*4280*/  FFMA R2, R7, R2, R16 ;  /* 0x0000000207027223 */ /* 0x000fe20000000010 */
[----:B---3--:R-:W-:Y:S01]  /*4290*/  FADD R14, R10, R97 ;  /* 0x000000610a0e7221 */ /* 0x008fe20000000000 */
[----:B------:R-:W-:Y:S01]  /*42a0*/  FFMA R23, R12, R23, R9 ;  /* 0x000000170c177223 */ /* 0x000fe20000000009 */
[----:B------:R-:W-:Y:S02]  /*42b0*/  WARPGROUP.DEPBAR.LE gsb0, 0x0 ;  /* 0x00008000000079c5 */ /* 0x000fe40000010000 */
[----:B------:R-:W-:Y:S01]  /*42c0*/  FFMA R22, R11, R22, R96 ;  /* 0x000000160b167223 */ /* 0x000fe20000000060 */
[----:B------:R-:W-:Y:S01]  /*42d0*/  FFMA R178, R13, R178, R14 ;  /* 0x000000b20db27223 */ /* 0x000fe2000000000e */
[----:B------:R-:W-:Y:S02]  /*42e0*/  IMAD R122, R3, 0x20, R122 ;  /* 0x00000020037a7824 */ /* 0x000fe400078e027a */
[----:B------:R-:W-:Y:S02]  /*42f0*/  IMAD.MOV.U32 R4, RZ, RZ, R105 ;  /* 0x000000ffff047224 */ /* 0x000fe400078e0069 */
[----:B------:R-:W-:-:S02]  /*4300*/  IMAD.MOV.U32 R6, RZ, RZ, R99 ;  /* 0x000000ffff067224 */ /* 0x000fc400078e0063 */
[--C-:B------:R-:W-:Y:S02]  /*4310*/  IMAD.MOV.U32 R7, RZ, RZ, R114.reuse ;  /* 0x000000ffff077224 */ /* 0x100fe400078e0072 */
[----:B------:R-:W-:Y:S02]  /*4320*/  IMAD.MOV.U32 R182, RZ, RZ, R105 ;  /* 0x000000ffffb67224 */ /* 0x000fe400078e0069 */
[----:B------:R-:W-:Y:S02]  /*4330*/  IMAD.MOV.U32 R126, RZ, RZ, R99 ;  /* 0x000000ffff7e7224 */ /* 0x000fe400078e0063 */
[----:B------:R-:W-:Y:S02]  /*4340*/  IMAD.MOV.U32 R180, RZ, RZ, R5 ;  /* 0x000000ffffb47224 */ /* 0x000fe400078e0005 */
[----:B------:R-:W-:Y:S01]  /*4350*/  IMAD.MOV.U32 R121, RZ, RZ, R114 ;  /* 0x000000ffff797224 */ /* 0x000fe200078e0072 */
[----:B------:R-:W-:Y:S06]  /*4360*/  @!P1 BRA `(.L_x_1) ;  /* 0xffffffe0001c9947 */ /* 0x000fec000383ffff */
.L_x_0:
[C---:B------:R-:W-:Y:S01]  /*4370*/  IMAD.SHL.U32 R3, R18.reuse, 0x8, RZ ;  /* 0x0000000812037824 */ /* 0x040fe200078e00ff */
[----:B------:R-:W-:Y:S01]  /*4380*/  SHF.R.U32.HI R9, RZ, 0x1, R18 ;  /* 0x00000001ff097819 */ /* 0x000fe20000011612 */
[----:B------:R-:W-:Y:S02]  /*4390*/  IMAD.SHL.U32 R8, R18, 0x4, RZ ;  /* 0x0000000412087824 */ /* 0x000fe400078e00ff */
[----:B------:R-:W-:Y:S01]  /*43a0*/  FMUL R11, R50, 0.25 ;  /* 0x3e800000320b7820 */ /* 0x000fe20000400000 */
[----:B------:R-:W-:Y:S01]  /*43b0*/  FSETP.GT.AND P3, PT, |R178|, 8.50705917302346158658e+37, PT ;  /* 0x7e800000b200780b */ /* 0x000fe20003f64200 */
[----:B------:R-:W-:Y:S01]  /*43c0*/  FMUL R10, R51, 0.25 ;  /* 0x3e800000330a7820 */ /* 0x000fe20000400000 */
[----:B------:R-:W-:Y:S01]  /*43d0*/  LOP3.LUT R3, R3, 0x38, RZ, 0xc0, !PT ;  /* 0x0000003803037812 */ /* 0x000fe200078ec0ff */
[----:B------:R-:W-:Y:S01]  /*43e0*/  FMUL R14, R47, 0.25 ;  /* 0x3e8000002f0e7820 */ /* 0x000fe20000400000 */
[----:B------:R-:W-:Y:S01]  /*43f0*/  LOP3.LUT R8, R8, 0x1c0, RZ, 0xc0, !PT ;  /* 0x000001c008087812 */ /* 0x000fe200078ec0ff */
[----:B------:R-:W-:Y:S01]  /*4400*/  FMUL R13, R38, 0.25 ;  /* 0x3e800000260d7820 */ /* 0x000fe20000400000 */
[----:B------:R-:W-:Y:S01]  /*4410*/  FSEL R91, R11, R50, P3 ;  /* 0x000000320b5b7208 */ /* 0x000fe20001800000 */
[----:B------:R-:W-:Y:S01]  /*4420*/  FMUL R11, R42, 0.25 ;  /* 0x3e8000002a0b7820 */ /* 0x000fe20000400000 */
[----:B------:R-:W-:Y:S01]  /*4430*/  IADD3 R8, R8, UR16, R3 ;  /* 0x0000001008087c10 */ /* 0x000fe2000fffe003 */
[----:B------:R-:W-:Y:S01]  /*4440*/  IMAD.MOV.U32 R155, RZ, RZ, R22 ;  /* 0x000000ffff9b7224 */ /* 0x000fe200078e0016 */
[----:B------:R-:W-:Y:S01]  /*4450*/  LOP3.LUT R3, R9, 0x4, RZ, 0xc0, !PT ;  /* 0x0000000409037812 */ /* 0x000fe200078ec0ff */
[----:B------:R-:W-:Y:S01]  /*4460*/  FMUL R9, R54, 0.25 ;  /* 0x3e80000036097820 */ /* 0x000fe20000400000 */
[----:B------:R-:W-:Y:S01]  /*4470*/  FSEL R95, R11, R42, P3 ;  /* 0x0000002a0b5f7208 */ /* 0x000fe20001800000 */
[----:B------:R-:W-:Y:S01]  /*4480*/  FMUL R11, R30, 0.25 ;  /* 0x3e8000001e0b7820 */ /* 0x000fe20000400000 */
[----:B------:R-:W-:Y:S01]  /*4490*/  FSEL R51, R10, R51, P3 ;  /* 0x000000330a337208 */ /* 0x000fe20001800000 */
[----:B------:R-:W-:-:S02]  /*44a0*/  IMAD.IADD R3, R3, 0x1, R8 ;  /* 0x0000000103037824 */ /* 0x000fc400078e0208 */
[----:B------:R-:W-:Y:S01]  /*44b0*/  FMUL R8, R55, 0.25 ;  /* 0x3e80000037087820 */ /* 0x000fe20000400000 */
[----:B------:R-:W-:Y:S01]  /*44c0*/  FMUL R10, R39, 0.25 ;  /* 0x3e800000270a7820 */ /* 0x000fe20000400000 */
[----:B------:R-:W-:Y:S01]  /*44d0*/  FSEL R111, R11, R30, P3 ;  /* 0x0000001e0b6f7208 */ /* 0x000fe20001800000 */
[----:B------:R-:W-:Y:S02]  /*44e0*/  IMAD.MOV.U32 R30, RZ, RZ, R2 ;  /* 0x000000ffff1e7224 */ /* 0x000fe400078e0002 */
[----:B------:R-:W-:Y:S01]  /*44f0*/  FMUL R11, R48, 0.25 ;  /* 0x3e800000300b7820 */ /* 0x000fe20000400000 */
[----:B------:R-:W-:Y:S01]  /*4500*/  FSEL R55, R8, R55, P3 ;  /* 0x0000003708377208 */ /* 0x000fe20001800000 */
[----:B------:R-:W-:Y:S01]  /*4510*/  FMUL R8, R43, 0.25 ;  /* 0x3e8000002b087820 */ /* 0x000fe20000400000 */
[----:B------:R-:W-:Y:S01]  /*4520*/  FSEL R97, R10, R39, P3 ;  /* 0x000000270a617208 */ /* 0x000fe20001800000 */
[----:B------:R-:W-:Y:S01]  /*4530*/  FMUL R10, R31, 0.25 ;  /* 0x3e8000001f0a7820 */ /* 0x000fe20000400000 */
[----:B------:R-:W-:Y:S01]  /*4540*/  FMUL R2, R53, 0.25 ;  /* 0x3e80000035027820 */ /* 0x000fe20000400000 */
[----:B------:R-:W-:Y:S01]  /*4550*/  FSETP.GT.AND P1, PT, |R30|, 8.50705917302346158658e+37, PT ;  /* 0x7e8000001e00780b */ /* 0x000fe20003f24200 */
[----:B------:R-:W-:Y:S01]  /*4560*/  FMUL R16, R155, 8388608 ;  /* 0x4b0000009b107820 */ /* 0x000fe20000400000 */
[----:B------:R-:W-:Y:S01]  /*4570*/  FSEL R43, R8, R43, P3 ;  /* 0x0000002b082b7208 */ /* 0x000fe20001800000 */
[----:B------:R-:W-:Y:S01]  /*4580*/  FMUL R8, R35, 0.25 ;  /* 0x3e80000023087820 */ /* 0x000fe20000400000 */
        /* <DEDUP_REMOVED lines=30> */
[----:B------:R-:W-:Y:S01]  /*4770*/  FSETP.GT.AND P2, PT, |R155|, 8.50705917302346158658e+37, PT ;  /* 0x7e8000009b00780b */ /* 0x000fe20003f44200 */
[----:B------:R-:W-:Y:S01]  /*4780*/  BAR.SYNC.DEFER_BLOCKING 0x0 ;  /* 0x0000000000007b1d */ /* 0x000fe20000010000 */
[----:B------:R-:W-:Y:S01]  /*4790*/  FSEL R29, R8, R29, P1 ;  /* 0x0000001d081d7208 */ /* 0x000fe20000800000 */
[----:B------:R-:W-:Y:S01]  /*47a0*/  FMUL R8, R87, 0.25 ;  /* 0x3e80000057087820 */ /* 0x000fe20000400000 */
[----:B------:R-:W-:Y:S01]  /*47b0*/  FSEL R115, R14, R27, P3 ;  /* 0x0000001b0e737208 */ /* 0x000fe20001800000 */
        /* <DEDUP_REMOVED lines=21> */
[----:B------:R-:W-:Y:S01]  /*4910*/  IMAD.MOV.U32 R86, RZ, RZ, R23 ;  /* 0x000000ffff567224 */ /* 0x000fe200078e0017 */
        /* <DEDUP_REMOVED lines=12> */
[C---:B------:R-:W-:Y:S01]  /*49e0*/  FSETP.GT.AND P0, PT, |R86|.reuse, 8.50705917302346158658e+37, PT ;  /* 0x7e8000005600780b */ /* 0x040fe20003f04200 */
        /* <DEDUP_REMOVED lines=22> */
[----:B------:R-:W-:Y:S01]  /*4b50*/  FMUL R13, R30, 8388608 ;  /* 0x4b0000001e0d7820 */ /* 0x000fe20000400000 */
[----:B------:R-:W-:Y:S01]  /*4b60*/  FSEL R77, R8, R77, P0 ;  /* 0x0000004d084d7208 */ /* 0x000fe20000000000 */
[----:B------:R-:W-:Y:S01]  /*4b70*/  FMUL R8, R69, 0.25 ;  /* 0x3e80000045087820 */ /* 0x000fe20000400000 */
[----:B------:R-:W-:Y:S01]  /*4b80*/  FSETP.GEU.AND P5, PT, R30, 1.175494350822287508e-38, PT ;  /* 0x008000001e00780b */ /* 0x000fe20003fae000 */
[----:B------:R-:W-:Y:S01]  /*4b90*/  ULDC.64 UR4, c[0x0][0x270] ;  /* 0x00009c0000047ab9 */ /* 0x000fe20000000a00 */
[----:B------:R-:W-:Y:S01]  /*4ba0*/  FSEL R133, R9, R70, P2 ;  /* 0x0000004609857208 */ /* 0x000fe20001000000 */
[----:B------:R-:W-:Y:S01]  /*4bb0*/  FMUL R9, R62, 0.25 ;  /* 0x3e8000003e097820 */ /* 0x000fe20000400000 */
[----:B------:R-:W-:Y:S01]  /*4bc0*/  FSEL R135, R11, R68, P0 ;  /* 0x000000440b877208 */ /* 0x000fe20000000000 */
[----:B------:R-:W-:Y:S01]  /*4bd0*/  FMUL R11, R60, 0.25 ;  /* 0x3e8000003c0b7820 */ /* 0x000fe20000400000 */
[----:B------:R-:W-:Y:S01]  /*4be0*/  FSETP.GEU.AND P6, PT, R155, 1.175494350822287508e-38, PT ;  /* 0x008000009b00780b */ /* 0x000fe20003fce000 */
[----:B------:R-:W-:Y:S01]  /*4bf0*/  UIMAD UR4, UR17, UR4, URZ ;  /* 0x00000004110472a4 */ /* 0x000fe2000f8e023f */
[----:B------:R-:W-:Y:S01]  /*4c00*/  FSEL R73, R2, R73, P0 ;  /* 0x0000004902497208 */ /* 0x000fe20000000000 */
[----:B------:R-:W-:Y:S01]  /*4c10*/  FMUL R2, R61, 0.25 ;  /* 0x3e8000003d027820 */ /* 0x000fe20000400000 */
[----:B------:R-:W-:-:S02]  /*4c20*/  FSETP.GEU.AND P4, PT, R86, 1.175494350822287508e-38, PT ;  /* 0x008000005600780b */ /* 0x000fc40003f8e000 */
[----:B------:R-:W-:Y:S02]  /*4c30*/  FSEL R13, R13, R30, !P5 ;  /* 0x0000001e0d0d7208 */ /* 0x000fe40006800000 */
[----:B------:R-:W-:Y:S01]  /*4c40*/  FSEL R69, R8, R69, P0 ;  /* 0x0000004508457208 */ /* 0x000fe20000000000 */
[----:B------:R-:W-:Y:S01]  /*4c50*/  FMUL R8, R57, 0.25 ;  /* 0x3e80000039087820 */ /* 0x000fe20000400000 */
[----:B------:R-:W-:Y:S02]  /*4c60*/  FSEL R65, R10, R65, P0 ;  /* 0x000000410a417208 */ /* 0x000fe40000000000 */
[----:B------:R-:W-:Y:S02]  /*4c70*/  FSEL R16, R16, R155, !P6 ;  /* 0x0000009b10107208 */ /* 0x000fe40007000000 */
[----:B------:R-:W-:Y:S02]  /*4c80*/  FSEL R10, RZ, -23, P6 ;  /* 0xc1b80000ff0a7808 */ /* 0x000fe40003000000 */
[----:B------:R-:W-:Y:S01]  /*4c90*/  FSEL R145, R9, R62, P2 ;  /* 0x0000003e09917208 */ /* 0x000fe20001000000 */
[----:B------:R-:W-:Y:S01]  /*4ca0*/  FMUL R9, R84, 0.25 ;  /* 0x3e80000054097820 */ /* 0x000fe20000400000 */
[----:B------:R-:W-:-:S02]  /*4cb0*/  FSEL R15, R15, R86, !P4 ;  /* 0x000000560f0f7208 */ /* 0x000fc40006000000 */
[----:B------:R-:W-:Y:S02]  /*4cc0*/  FSETP.GEU.AND P6, PT, |R178|, 1.175494350822287508e-38, PT ;  /* 0x00800000b200780b */ /* 0x000fe40003fce200 */
[----:B------:R-:W-:Y:S01]  /*4cd0*/  FSEL R147, R11, R60, P0 ;  /* 0x0000003c0b937208 */ /* 0x000fe20000000000 */
[----:B------:R-:W-:Y:S01]  /*4ce0*/  VIADD R11, R13, 0xc0cafb0d ;  /* 0xc0cafb0d0d0b7836 */ /* 0x000fe20000000000 */
[----:B------:R-:W-:Y:S02]  /*4cf0*/  FSEL R61, R2, R61, P0 ;  /* 0x0000003d023d7208 */ /* 0x000fe40000000000 */
[----:B------:R-:W-:Y:S02]  /*4d00*/  FSEL R2, RZ, -23, P4 ;  /* 0xc1b80000ff027808 */ /* 0x000fe40002000000 */
[----:B------:R-:W-:Y:S01]  /*4d10*/  FSEL R57, R8, R57, P0 ;  /* 0x0000003908397208 */ /* 0x000fe20000000000 */
[----:B------:R-:W-:Y:S01]  /*4d20*/  VIADD R8, R15, 0xc0cafb0d ;  /* 0xc0cafb0d0f087836 */ /* 0x000fe20000000000 */
[----:B------:R-:W-:-:S02]  /*4d30*/  FSETP.GEU.AND P4, PT, R178, 1.175494350822287508e-38, PT ;  /* 0x00800000b200780b */ /* 0x000fc40003f8e000 */
[----:B------:R-:W-:Y:S01]  /*4d40*/  LOP3.LUT R21, R21, 0xf0, RZ, 0xc0, !PT ;  /* 0x000000f015157812 */ /* 0x000fe200078ec0ff */
[----:B------:R-:W-:Y:S01]  /*4d50*/  @!P6 FMUL R55, R55, 16777216 ;  /* 0x4b8000003737e820 */ /* 0x000fe20000400000 */
[----:B------:R-:W-:Y:S01]  /*4d60*/  LOP3.LUT R20, R20, 0x400, RZ, 0xc0, !PT ;  /* 0x0000040014147812 */ /* 0x000fe200078ec0ff */
[----:B------:R-:W-:Y:S01]  /*4d70*/  @!P6 FMUL R89, R89, 16777216 ;  /* 0x4b8000005959e820 */ /* 0x000fe20000400000 */
[----:B------:R-:W-:Y:S01]  /*4d80*/  FSEL R59, R9, R84, P0 ;  /* 0x00000054093b7208 */ /* 0x000fe20000000000 */
[----:B------:R-:W-:Y:S01]  /*4d90*/  FMUL R9, R72, 0.25 ;  /* 0x3e80000048097820 */ /* 0x000fe20000400000 */
[----:B------:R-:W-:Y:S01]  /*4da0*/  LOP3.LUT R22, R11, 0xff800000, RZ, 0xc0, !PT ;  /* 0xff8000000b167812 */ /* 0x000fe200078ec0ff */
[----:B------:R-:W-:Y:S01]  /*4db0*/  @!P6 FMUL R51, R51, 16777216 ;  /* 0x4b8000003333e820 */ /* 0x000fe20000400000 */
[----:B------:R-:W-:Y:S01]  /*4dc0*/  FSEL R14, R14, R178, !P4 ;  /* 0x000000b20e0e7208 */ /* 0x000fe20006000000 */
[----:B------:R-:W-:Y:S01]  /*4dd0*/  @P3 FMUL R178, R178, 0.25 ;  /* 0x3e800000b2b23820 */ /* 0x000fe20000400000 */
[----:B------:R-:W-:Y:S01]  /*4de0*/  IADD3 R21, R20, UR16, R21 ;  /* 0x0000001014157c10 */ /* 0x000fe2000fffe015 */
[----:B------:R-:W-:Y:S01]  /*4df0*/  @!P6 FMUL R91, R91, 16777216 ;  /* 0x4b8000005b5be820 */ /* 0x000fe20000400000 */
[----:B------:R-:W-:Y:S01]  /*4e00*/  LOP3.LUT R20, R8, 0xff800000, RZ, 0xc0, !PT ;  /* 0xff80000008147812 */ /* 0x000fe200078ec0ff */
[----:B------:R-:W-:Y:S01]  /*4e10*/  @!P6 FMUL R178, R178, 16777216 ;  /* 0x4b800000b2b2e820 */ /* 0x000fe20000400000 */
[----:B------:R-:W-:Y:S01]  /*4e20*/  FSEL R17, RZ, -23, P5 ;  /* 0xc1b80000ff117808 */ /* 0x000fe20002800000 */
[----:B------:R-:W-:Y:S01]  /*4e30*/  @!P6 FMUL R47, R47, 16777216 ;  /* 0x4b8000002f2fe820 */ /* 0x000fe20000400000 */
[----:B------:R-:W-:Y:S01]  /*4e40*/  I2FP.F32.S32 R8, R22 ;  /* 0x0000001600087245 */ /* 0x000fe20000201400 */
[----:B------:R-:W-:Y:S01]  /*4e50*/  @!P6 FMUL R93, R93, 16777216 ;  /* 0x4b8000005d5de820 */ /* 0x000fe20000400000 */
[----:B------:R-:W-:Y:S01]  /*4e60*/  FSEL R71, R9, R72, P0 ;  /* 0x0000004809477208 */ /* 0x000fe20000000000 */
[----:B------:R-:W-:Y:S01]  /*4e70*/  FMUL R9, R64, 0.25 ;  /* 0x3e80000040097820 */ /* 0x000fe20000400000 */
[----:B------:R-:W-:Y:S01]  /*4e80*/  LOP3.LUT R12, R18, 0x60, RZ, 0xc0, !PT ;  /* 0x00000060120c7812 */ /* 0x000fe200078ec0ff */
[----:B------:R-:W-:Y:S01]  /*4e90*/  FFMA.FTZ R116, R8, 1.1920928955078125e-07, R17 ;  /* 0x3400000008747823 */ /* 0x000fe20000010011 */
[----:B------:R-:W-:Y:S01]  /*4ea0*/  FSETP.GEU.AND P3, PT, |R30|, 1.175494350822287508e-38, PT ;  /* 0x008000001e00780b */ /* 0x000fe20003f6e200 */
[----:B------:R-:W0:Y:S01]  /*4eb0*/  MUFU.RCP R8, R178 ;  /* 0x000000b200087308 */ /* 0x000e220000001000 */
[----:B------:R-:W-:Y:S01]  /*4ec0*/  FSEL R141, R9, R64, P0 ;  /* 0x00000040098d7208 */ /* 0x000fe20000000000 */
[----:B------:R-:W-:-:S02]  /*4ed0*/  IMAD R12, R12, 0x8, R21 ;  /* 0x000000080c0c7824 */ /* 0x000fc400078e0215 */
[----:B------:R-:W-:Y:S01]  /*4ee0*/  @P1 FMUL R30, R30, 0.25 ;  /* 0x3e8000001e1e1820 */ /* 0x000fe20000400000 */
[----:B------:R-:W-:Y:S01]  /*4ef0*/  VIADD R9, R16, 0xc0cafb0d ;  /* 0xc0cafb0d10097836 */ /* 0x000fe20000000000 */
[----:B------:R-:W-:Y:S01]  /*4f00*/  FSEL R23, RZ, -23, P4 ;  /* 0xc1b80000ff177808 */ /* 0x000fe20002000000 */
[----:B------:R-:W-:Y:S02]  /*4f10*/  VIADD R21, R14, 0xc0cafb0d ;  /* 0xc0cafb0d0e157836 */ /* 0x000fe40000000000 */
[----:B------:R-:W-:Y:S01]  /*4f20*/  @!P6 FMUL R43, R43, 16777216 ;  /* 0x4b8000002b2be820 */ /* 0x000fe20000400000 */
[----:B------:R-:W-:Y:S01]  /*4f30*/  @!P6 FMUL R95, R95, 16777216 ;  /* 0x4b8000005f5fe820 */ /* 0x000fe20000400000 */
[----:B------:R-:W-:Y:S01]  /*4f40*/  LOP3.LUT R19, R9, 0xff800000, RZ, 0xc0, !PT ;  /* 0xff80000009137812 */ /* 0x000fe200078ec0ff */
[----:B------:R-:W-:Y:S01]  /*4f50*/  @!P6 FMUL R97, R97, 16777216 ;  /* 0x4b8000006161e820 */ /* 0x000fe20000400000 */
[----:B------:R-:W-:Y:S01]  /*4f60*/  LOP3.LUT R25, R21, 0xff800000, RZ, 0xc0, !PT ;  /* 0xff80000015197812 */ /* 0x000fe200078ec0ff */
[----:B------:R-:W-:Y:S01]  /*4f70*/  @!P6 FMUL R99, R99, 16777216 ;  /* 0x4b8000006363e820 */ /* 0x000fe20000400000 */
[----:B------:R-:W-:Y:S01]  /*4f80*/  I2FP.F32.S32 R11, R19 ;  /* 0x00000013000b7245 */ /* 0x000fe20000201400 */
[----:B------:R-:W-:Y:S01]  /*4f90*/  @!P6 FMUL R103, R103, 16777216 ;  /* 0x4b8000006767e820 */ /* 0x000fe20000400000 */
[----:B------:R-:W-:Y:S01]  /*4fa0*/  I2FP.F32.S32 R24, R25 ;  /* 0x0000001900187245 */ /* 0x000fe20000201400 */
[----:B------:R-:W-:Y:S01]  /*4fb0*/  @!P6 FMUL R105, R105, 16777216 ;  /* 0x4b8000006969e820 */ /* 0x000fe20000400000 */
[----:B------:R-:W-:Y:S01]  /*4fc0*/  @!P6 FMUL R109, R109, 16777216 ;  /* 0x4b8000006d6de820 */ /* 0x000fe20000400000 */
[----:B------:R-:W-:Y:S01]  /*4fd0*/  @!P6 FMUL R111, R111, 16777216 ;  /* 0x4b8000006f6fe820 */ /* 0x000fe20000400000 */
[----:B------:R-:W-:Y:S01]  /*4fe0*/  @!P6 FMUL R115, R115, 16777216 ;  /* 0x4b8000007373e820 */ /* 0x000fe20000400000 */
[----:B------:R-:W-:Y:S01]  /*4ff0*/  @!P6 FMUL R117, R117, 16777216 ;  /* 0x4b8000007575e820 */ /* 0x000fe20000400000 */
[----:B------:R-:W-:Y:S01]  /*5000*/  @!P3 FMUL R30, R30, 16777216 ;  /* 0x4b8000001e1eb820 */ /* 0x000fe20000400000 */
[----:B------:R-:W-:Y:S01]  /*5010*/  FFMA.FTZ R21, R11, 1.1920928955078125e-07, R10 ;  /* 0x340000000b157823 */ /* 0x000fe2000001000a */
[----:B------:R-:W-:Y:S01]  /*5020*/  FFMA.FTZ R120, R24, 1.1920928955078125e-07, R23 ;  /* 0x3400000018787823 */ /* 0x000fe20000010017 */
[C---:B0-----:R-:W-:Y:S01]  /*5030*/  FMUL R55, R8.reuse, R55 ;  /* 0x0000003708377220 */ /* 0x041fe20000400000 */
[C---:B------:R-:W-:Y:S01]  /*5040*/  FMUL R10, R8.reuse, R89 ;  /* 0x00000059080a7220 */ /* 0x040fe20000400000 */
        /* <DEDUP_REMOVED lines=13> */
[----:B------:R-:W-:Y:S01]  /*5120*/  FMUL R50, R8, R117 ;  /* 0x0000007508327220 */ /* 0x000fe20000400000 */
[C---:B------:R-:W-:Y:S01]  /*5130*/  FSETP.GEU.AND P1, PT, |R155|.reuse, 1.175494350822287508e-38, PT ;  /* 0x008000009b00780b */ /* 0x040fe20003f2e200 */
[----:B------:R-:W0:Y:S01]  /*5140*/  MUFU.RCP R8, R30 ;  /* 0x0000001e00087308 */ /* 0x000e220000001000 */
[----:B------:R-:W-:Y:S01]  /*5150*/  @P2 FMUL R155, R155, 0.25 ;  /* 0x3e8000009b9b2820 */ /* 0x000fe20000400000 */
[----:B------:R-:W-:Y:S01]  /*5160*/  @!P3 FMUL R53, R53, 16777216 ;  /* 0x4b8000003535b820 */ /* 0x000fe20000400000 */
        /* <DEDUP_REMOVED lines=35> */
[----:B------:R-:W-:Y:S01]  /*53a0*/  I2FP.F32.S32 R9, R20 ;  /* 0x0000001400097245 */ /* 0x000fe20000201400 */
        /* <DEDUP_REMOVED lines=34> */
[----:B------:R-:W-:Y:S01]  /*55d0*/  @!P2 FMUL R61, R61, 16777216 ;  /* 0x4b8000003d3da820 */ /* 0x000fe20000400000 */
[----:B------:R-:W0:Y:S01]  /*55e0*/  MUFU.RCP R8, R86 ;  /* 0x0000005600087308 */ /* 0x000e220000001000 */
        /* <DEDUP_REMOVED lines=15> */
[----:B------:R-:W-:Y:S01]  /*56e0*/  F2FP.SATFINITE.E4M3.F32.PACK_AB_MERGE_C R78, R143, R78, RZ ;  /* 0x0000004e8f4e723e */ /* 0x000fe200048070ff */
        /* <DEDUP_REMOVED lines=16> */
[----:B------:R-:W-:Y:S01]  /*57f0*/  F2FP.SATFINITE.E4M3.F32.PACK_AB_MERGE_C R61, R61, R80, RZ ;  /* 0x000000503d3d723e */ /* 0x000fe200048070ff */
[----:B------:R-:W-:Y:S01]  /*5800*/  IMAD.IADD R20, R15, 0x1, -R20 ;  /* 0x000000010f147824 */ /* 0x000fe200078e0a14 */
[----:B------:R-:W-:Y:S01]  /*5810*/  F2FP.SATFINITE.E4M3.F32.PACK_AB_MERGE_C R29, R29, R48, RZ ;  /* 0x000000301d1d723e */ /* 0x000fe200048070ff */
[----:B------:R-:W-:Y:S01]  /*5820*/  IMAD.IADD R19, R16, 0x1, -R19 ;  /* 0x0000000110137824 */ /* 0x000fe200078e0a13 */
[----:B------:R-:W-:Y:S01]  /*5830*/  F2FP.SATFINITE.E4M3.F32.PACK_AB_MERGE_C R46, R109, R46, RZ ;  /* 0x0000002e6d2e723e */ /* 0x000fe200048070ff */
[----:B------:R-:W-:Y:S01]  /*5840*/  IMAD.IADD R23, R13, 0x1, -R22 ;  /* 0x000000010d177824 */ /* 0x000fe200078e0a16 */
[----:B------:R-:W-:Y:S01]  /*5850*/  F2FP.SATFINITE.E4M3.F32.PACK_AB_MERGE_C R55, R55, R10, RZ ;  /* 0x0000000a3737723e */ /* 0x000fe200048070ff */
[----:B------:R-:W-:Y:S01]  /*5860*/  FADD R20, R20, -1 ;  /* 0xbf80000014147421 */ /* 0x000fe20000000000 */
[----:B------:R-:W-:Y:S01]  /*5870*/  F2FP.SATFINITE.E4M3.F32.PACK_AB_MERGE_C R8, R57, R8, R61 ;  /* 0x000000083908723e */ /* 0x000fe2000480703d */
[----:B------:R-:W-:Y:S01]  /*5880*/  FADD R22, R19, -1 ;  /* 0xbf80000013167421 */ /* 0x000fe20000000000 */
[----:B------:R-:W-:Y:S01]  /*5890*/  F2FP.SATFINITE.E4M3.F32.PACK_AB_MERGE_C R9, R9, R82, R78 ;  /* 0x000000520909723e */ /* 0x000fe2000480704e */
[----:B------:R-:W0:Y:S01]  /*58a0*/  LDC R89, c[0x0][0x278] ;  /* 0x00009e00ff597b82 */ /* 0x000e220000000800 */
[----:B------:R-:W-:-:S02]  /*58b0*/  F2FP.SATFINITE.E4M3.F32.PACK_AB_MERGE_C R10, R119, R52, R29 ;  /* 0x00000034770a723e */ /* 0x000fc4000480701d */
[----:B------:R-:W-:Y:S02]  /*58c0*/  F2FP.SATFINITE.E4M3.F32.PACK_AB_MERGE_C R11, R11, R50, R46 ;  /* 0x000000320b0b723e */ /* 0x000fe4000480702e */
[C---:B------:R-:W-:Y:S01]  /*58d0*/  LOP3.LUT R117, R18.reuse, 0x7f, RZ, 0xc0, !PT ;  /* 0x0000007f12757812 */ /* 0x040fe200078ec0ff */
[----:B------:R-:W-:Y:S01]  /*58e0*/  IMAD.SHL.U32 R18, R18, 0x2, RZ ;  /* 0x0000000212127824 */ /* 0x000fe200078e00ff */
[----:B------:R-:W-:Y:S01]  /*58f0*/  F2FP.SATFINITE.E4M3.F32.PACK_AB_MERGE_C R47, R47, R28, RZ ;  /* 0x0000001c2f2f723e */ /* 0x000fe200048070ff */
[----:B------:R1:W-:Y:S01]  /*5900*/  STSM.16.M88.4 [R12], R8 ;  /* 0x000000080c007844 */ /* 0x0003e20000000200 */
[----:B------:R-:W-:Y:S01]  /*5910*/  LEA R117, R117, UR16, 0x4 ;  /* 0x0000001075757c11 */ /* 0x000fe2000f8e20ff */
[----:B------:R-:W-:Y:S01]  /*5920*/  IMAD.MOV.U32 R28, RZ, RZ, 0x3dc6b27f ;  /* 0x3dc6b27fff1c7424 */ /* 0x000fe200078e00ff */
[----:B------:R-:W-:Y:S01]  /*5930*/  F2FP.SATFINITE.E4M3.F32.PACK_AB_MERGE_C R53, R53, R26, RZ ;  /* 0x0000001a3535723e */ /* 0x000fe200048070ff */
[----:B------:R-:W-:Y:S01]  /*5940*/  BAR.SYNC.DEFER_BLOCKING 0x0 ;  /* 0x0000000000007b1d */ /* 0x000fe20000010000 */
[----:B------:R-:W-:-:S02]  /*5950*/  IMAD.IADD R26, R14, 0x1, -R25 ;  /* 0x000000010e1a7824 */ /* 0x000fc400078e0a19 */
[----:B------:R-:W-:Y:S01]  /*5960*/  FADD R25, R23, -1 ;  /* 0xbf80000017197421 */ /* 0x000fe20000000000 */
[-C--:B------:R-:W-:Y:S01]  /*5970*/  FFMA.FTZ R19, R20, R28.reuse, -0.16845393180847167969 ;  /* 0xbe2c7f3014137423 */ /* 0x080fe2000001001c */
[----:B------:R-:W-:Y:S01]  /*5980*/  FFMA.FTZ R23, R22, R28, -0.16845393180847167969 ;  /* 0xbe2c7f3016177423 */ /* 0x000fe2000001001c */
[----:B------:R-:W-:Y:S01]  /*5990*/  F2FP.SATFINITE.E4M3.F32.PACK_AB_MERGE_C R69, R69, R72, RZ ;  /* 0x000000484545723e */ /* 0x000fe200048070ff */
[----:B------:R-:W-:Y:S01]  /*59a0*/  FADD R27, R26, -1 ;  /* 0xbf8000001a1b7421 */ /* 0x000fe20000000000 */
[----:B------:R-:W-:Y:S01]  /*59b0*/  FFMA.FTZ R19, R20, R19, 0.1716887056827545166 ;  /* 0x3e2fcf2a14137423 */ /* 0x000fe20000010013 */
[----:B------:R-:W-:Y:S01]  /*59c0*/  FFMA.FTZ R23, R22, R23, 0.1716887056827545166 ;  /* 0x3e2fcf2a16177423 */ /* 0x000fe20000010017 */
[----:B------:R-:W-:Y:S01]  /*59d0*/  F2FP.SATFINITE.E4M3.F32.PACK_AB_MERGE_C R70, R131, R70, RZ ;  /* 0x000000468346723e */ /* 0x000fe200048070ff */
[----:B------:R-:W-:Y:S01]  /*59e0*/  FFMA.FTZ R26, R25, R28, -0.16845393180847167969 ;  /* 0xbe2c7f30191a7423 */ /* 0x000fe2000001001c */
[----:B------:R-:W-:Y:S01]  /*59f0*/  FFMA.FTZ R19, R20, R19, -0.17900948226451873779 ;  /* 0xbe374e4314137423 */ /* 0x000fe20000010013 */
[----:B------:R-:W-:Y:S01]  /*5a00*/  FFMA.FTZ R23, R22, R23, -0.17900948226451873779 ;  /* 0xbe374e4316177423 */ /* 0x000fe20000010017 */
[----:B------:R-:W-:Y:S01]  /*5a10*/  F2FP.SATFINITE.E4M3.F32.PACK_AB_MERGE_C R37, R37, R40, RZ ;  /* 0x000000282525723e */ /* 0x000fe200048070ff */
[----:B------:R-:W-:Y:S01]  /*5a20*/  FFMA.FTZ R28, R27, R28, -0.16845393180847167969 ;  /* 0xbe2c7f301b1c7423 */ /* 0x000fe2000001001c */
[----:B------:R-:W-:Y:S01]  /*5a30*/  FFMA.FTZ R19, R20, R19, 0.20512372255325317383 ;  /* 0x3e520bf414137423 */ /* 0x000fe20000010013 */
[----:B------:R-:W-:Y:S01]  /*5a40*/  FFMA.FTZ R23, R22, R23, 0.20512372255325317383 ;  /* 0x3e520bf416177423 */ /* 0x000fe20000010017 */
[----:B------:R-:W-:Y:S01]  /*5a50*/  F2FP.SATFINITE.E4M3.F32.PACK_AB_MERGE_C R38, R97, R38, RZ ;  /* 0x000000266126723e */ /* 0x000fe200048070ff */
[----:B------:R-:W-:Y:S01]  /*5a60*/  FFMA.FTZ R26, R25, R26, 0.1716887056827545166 ;  /* 0x3e2fcf2a191a7423 */ /* 0x000fe2000001001a */
[----:B------:R-:W-:Y:S01]  /*5a70*/  FFMA.FTZ R19, R20, R19, -0.24046532809734344482 ;  /* 0xbe763c8b14137423 */ /* 0x000fe20000010013 */
[----:B------:R-:W-:Y:S01]  /*5a80*/  FFMA.FTZ R23, R22, R23, -0.24046532809734344482 ;  /* 0xbe763c8b16177423 */ /* 0x000fe20000010017 */
[----:B------:R-:W-:Y:S01]  /*5a90*/  F2FP.SATFINITE.E4M3.F32.PACK_AB_MERGE_C R64, R77, R64, RZ ;  /* 0x000000404d40723e */ /* 0x000fe200048070ff */
[----:B------:R-:W-:Y:S01]  /*5aa0*/  FFMA.FTZ R28, R27, R28, 0.1716887056827545166 ;  /* 0x3e2fcf2a1b1c7423 */ /* 0x000fe2000001001c */
[----:B------:R-:W-:Y:S01]  /*5ab0*/  F2FP.SATFINITE.E4M3.F32.PACK_AB_MERGE_C R62, R79, R62, RZ ;  /* 0x0000003e4f3e723e */ /* 0x000fe200048070ff */
[----:B------:R-:W2:Y:S01]  /*5ac0*/  LDS.128 R172, [R117] ;  /* 0x0000000075ac7984 */ /* 0x000ea20000000c00 */
[----:B------:R-:W-:Y:S01]  /*5ad0*/  FFMA.FTZ R19, R20, R19, 0.28857114911079406738 ;  /* 0x3e93bf9914137423 */ /* 0x000fe20000010013 */
[----:B------:R-:W-:Y:S01]  /*5ae0*/  FFMA.FTZ R23, R22, R23, 0.28857114911079406738 ;  /* 0x3e93bf9916177423 */ /* 0x000fe20000010017 */
[----:B------:R-:W-:Y:S01]  /*5af0*/  F2FP.SATFINITE.E4M3.F32.PACK_AB_MERGE_C R76, R65, R76, R69 ;  /* 0x0000004c414c723e */ /* 0x000fe20004807045 */
[----:B------:R-:W-:Y:S01]  /*5b00*/  FFMA.FTZ R26, R25, R26, -0.17900948226451873779 ;  /* 0xbe374e43191a7423 */ /* 0x000fe2000001001a */
[----:B------:R-:W-:Y:S01]  /*5b10*/  F2FP.SATFINITE.E4M3.F32.PACK_AB_MERGE_C R77, R137, R74, R70 ;  /* 0x0000004a894d723e */ /* 0x000fe20004807046 */
[----:B------:R-:W-:Y:S01]  /*5b20*/  FFMA.FTZ R19, R20, R19, -0.36067417263984680176 ;  /* 0xbeb8aa4914137423 */ /* 0x000fe20000010013 */
[----:B------:R-:W-:Y:S01]  /*5b30*/  F2FP.SATFINITE.E4M3.F32.PACK_AB_MERGE_C R78, R33, R44, R37 ;  /* 0x0000002c214e723e */ /* 0x000fe20004807025 */
[----:B------:R-:W-:Y:S01]  /*5b40*/  FFMA.FTZ R23, R22, R23, -0.36067417263984680176 ;  /* 0xbeb8aa4916177423 */ /* 0x000fe20000010017 */
[----:B------:R-:W-:Y:S01]  /*5b50*/  F2FP.SATFINITE.E4M3.F32.PACK_AB_MERGE_C R79, R103, R42, R38 ;  /* 0x0000002a674f723e */ /* 0x000fe20004807026 */
[----:B------:R-:W-:Y:S01]  /*5b60*/  BAR.SYNC.DEFER_BLOCKING 0x0 ;  /* 0x0000000000007b1d */ /* 0x000fe20000010000 */
[----:B------:R-:W-:Y:S01]  /*5b70*/  FFMA.FTZ R19, R20, R19, 0.48089820146560668945 ;  /* 0x3ef6384a14137423 */ /* 0x000fe20000010013 */
[----:B------:R-:W-:Y:S01]  /*5b80*/  FFMA.FTZ R23, R22, R23, 0.48089820146560668945 ;  /* 0x3ef6384a16177423 */ /* 0x000fe20000010017 */
[----:B------:R-:W-:Y:S01]  /*5b90*/  FFMA.FTZ R28, R27, R28, -0.17900948226451873779 ;  /* 0xbe374e431b1c7423 */ /* 0x000fe2000001001c */
[----:B------:R-:W-:Y:S01]  /*5ba0*/  FFMA.FTZ R26, R25, R26, 0.20512372255325317383 ;  /* 0x3e520bf4191a7423 */ /* 0x000fe2000001001a */
[----:B------:R-:W-:Y:S01]  /*5bb0*/  FFMA.FTZ R19, R20, R19, -0.72134751081466674805 ;  /* 0xbf38aa3b14137423 */ /* 0x000fe20000010013 */
[----:B------:R-:W-:Y:S01]  /*5bc0*/  FFMA.FTZ R23, R22, R23, -0.72134751081466674805 ;  /* 0xbf38aa3b16177423 */ /* 0x000fe20000010017 */
[----:B------:R-:W-:Y:S01]  /*5bd0*/  FFMA.FTZ R28, R27, R28, 0.20512372255325317383 ;  /* 0x3e520bf41b1c7423 */ /* 0x000fe2000001001c */
[----:B------:R-:W-:Y:S01]  /*5be0*/  F2FP.SATFINITE.E4M3.F32.PACK_AB_MERGE_C R32, R45, R32, RZ ;  /* 0x000000202d20723e */ /* 0x000fe200048070ff */
[----:B------:R-:W-:Y:S01]  /*5bf0*/  FMUL R19, R20, R19 ;  /* 0x0000001314137220 */ /* 0x000fe20000400000 */
[----:B------:R-:W-:Y:S01]  /*5c00*/  FMUL R23, R22, R23 ;  /* 0x0000001716177220 */ /* 0x000fe20000400000 */
[----:B------:R-:W-:Y:S01]  /*5c10*/  FFMA.FTZ R26, R25, R26, -0.24046532809734344482 ;  /* 0xbe763c8b191a7423 */ /* 0x000fe2000001001a */
[----:B------:R-:W-:Y:S01]  /*5c20*/  FFMA.FTZ R28, R27, R28, -0.24046532809734344482 ;  /* 0xbe763c8b1b1c7423 */ /* 0x000fe2000001001c */
[----:B------:R-:W-:Y:S01]  /*5c30*/  FMUL R19, R20, R19 ;  /* 0x0000001314137220 */ /* 0x000fe20000400000 */
[----:B------:R-:W-:Y:S01]  /*5c40*/  FMUL R23, R22, R23 ;  /* 0x0000001716177220 */ /* 0x000fe20000400000 */
[----:B------:R-:W-:Y:S01]  /*5c50*/  FFMA.FTZ R26, R25, R26, 0.28857114911079406738 ;  /* 0x3e93bf99191a7423 */ /* 0x000fe2000001001a */
[----:B------:R-:W-:Y:S01]  /*5c60*/  FFMA.FTZ R28, R27, R28, 0.28857114911079406738 ;  /* 0x3e93bf991b1c7423 */ /* 0x000fe2000001001c */
[----:B------:R-:W-:Y:S01]  /*5c70*/  FFMA.FTZ R19, R20, 1.4426950216293334961, R19 ;  /* 0x3fb8aa3b14137823 */ /* 0x000fe20000010013 */
[----:B------:R-:W-:Y:S01]  /*5c80*/  FFMA.FTZ R22, R22, 1.4426950216293334961, R23 ;  /* 0x3fb8aa3b16167823 */ /* 0x000fe20000010017 */
[----:B------:R-:W-:Y:S01]  /*5c90*/  F2FP.SATFINITE.E4M3.F32.PACK_AB_MERGE_C R44, R73, R68, R64 ;  /* 0x00000044492c723e */ /* 0x000fe20004807040 */
[----:B------:R-:W-:Y:S01]  /*5ca0*/  FFMA.FTZ R26, R25, R26, -0.36067417263984680176 ;  /* 0xbeb8aa49191a7423 */ /* 0x000fe2000001001a */
[----:B------:R-:W-:Y:S01]  /*5cb0*/  FADD R2, R2, R19 ;  /* 0x0000001302027221 */ /* 0x000fe20000000000 */
[----:B------:R-:W-:Y:S01]  /*5cc0*/  FADD R19, R21, R22 ;  /* 0x0000001615137221 */ /* 0x000fe20000000000 */
[----:B------:R-:W-:Y:S01]  /*5cd0*/  F2FP.SATFINITE.E4M3.F32.PACK_AB_MERGE_C R45, R75, R66, R62 ;  /* 0x000000424b2d723e */ /* 0x000fe2000480703e */
[----:B------:R-:W-:Y:S01]  /*5ce0*/  STSM.16.M88.4 [R12], R76 ;  /* 0x0000004c0c007844 */ /* 0x000fe20000000200 */
[----:B------:R-:W-:Y:S01]  /*5cf0*/  F2FP.SATFINITE.E4M3.F32.PACK_AB_MERGE_C R46, R41, R36, R32 ;  /* 0x00000024292e723e */ /* 0x000fe20004807020 */
[----:B------:R-:W-:Y:S01]  /*5d00*/  FFMA.FTZ R28, R27, R28, -0.36067417263984680176 ;  /* 0xbeb8aa491b1c7423 */ /* 0x000fe2000001001c */
[----:B------:R-:W-:Y:S01]  /*5d10*/  F2FP.SATFINITE.E4M3.F32.PACK_AB_MERGE_C R47, R43, R34, R47 ;  /* 0x000000222b2f723e */ /* 0x000fe2000480702f */
[----:B------:R-:W-:Y:S01]  /*5d20*/  BAR.SYNC.DEFER_BLOCKING 0x0 ;  /* 0x0000000000007b1d */ /* 0x000fe20000010000 */
[----:B------:R-:W-:Y:S01]  /*5d30*/  ISETP.GE.U32.AND P0, PT, R15, 0x7f800000, PT ;  /* 0x7f8000000f00780c */ /* 0x000fe20003f06070 */
[----:B------:R-:W-:Y:S01]  /*5d40*/  FFMA.FTZ R26, R25, R26, 0.48089820146560668945 ;  /* 0x3ef6384a191a7423 */ /* 0x000fe2000001001a */
[----:B------:R-:W-:Y:S01]  /*5d50*/  ISETP.GE.U32.AND P1, PT, R16, 0x7f800000, PT ;  /* 0x7f8000001000780c */ /* 0x000fe20003f26070 */
[----:B------:R-:W-:Y:S01]  /*5d60*/  FFMA.FTZ R28, R27, R28, 0.48089820146560668945 ;  /* 0x3ef6384a1b1c7423 */ /* 0x000fe2000001001c */
[----:B------:R-:W-:Y:S01]  /*5d70*/  ISETP.GE.U32.AND P5, PT, R13, 0x7f800000, PT ;  /* 0x7f8000000d00780c */ /* 0x000fe20003fa6070 */
[----:B------:R-:W-:Y:S01]  /*5d80*/  FFMA.FTZ R26, R25, R26, -0.72134751081466674805 ;  /* 0xbf38aa3b191a7423 */ /* 0x000fe2000001001a */
[----:B------:R-:W-:Y:S01]  /*5d90*/  ISETP.GE.U32.AND P4, PT, R14, 0x7f800000, PT ;  /* 0x7f8000000e00780c */ /* 0x000fe20003f86070 */
[----:B------:R-:W-:Y:S01]  /*5da0*/  FFMA.FTZ R28, R27, R28, -0.72134751081466674805 ;  /* 0xbf38aa3b1b1c7423 */ /* 0x000fe2000001001c */
[----:B------:R-:W-:Y:S01]  /*5db0*/  FSETP.NEU.AND P3, PT, R15, RZ, PT ;  /* 0x000000ff0f00720b */ /* 0x000fe20003f6d000 */
[----:B------:R-:W-:Y:S01]  /*5dc0*/  FMUL R26, R25, R26 ;  /* 0x0000001a191a7220 */ /* 0x000fe20000400000 */
[----:B------:R-:W-:Y:S01]  /*5dd0*/  F2FP.SATFINITE.E4M3.F32.PACK_AB_MERGE_C R56, R85, R56, RZ ;  /* 0x000000385538723e */ /* 0x000fe200048070ff */
[----:B------:R-:W-:Y:S01]  /*5de0*/  FMUL R28, R27, R28 ;  /* 0x0000001c1b1c7220 */ /* 0x000fe20000400000 */
[----:B------:R-:W-:Y:S01]  /*5df0*/  F2FP.SATFINITE.E4M3.F32.PACK_AB_MERGE_C R54, R87, R54, RZ ;  /* 0x000000365736723e */ /* 0x000fe200048070ff */
[----:B-1----:R-:W-:-:S02]  /*5e00*/  @P0 IMAD.MOV.U32 R8, RZ, RZ, 0x7f800000 ;  /* 0x7f800000ff080424 */ /* 0x002fc400078e00ff */
[----:B------:R-:W-:Y:S01]  /*5e10*/  FMUL R26, R25, R26 ;  /* 0x0000001a191a7220 */ /* 0x000fe20000400000 */
[----:B------:R-:W-:Y:S02]  /*5e20*/  @P1 IMAD.MOV.U32 R9, RZ, RZ, 0x7f800000 ;  /* 0x7f800000ff091424 */ /* 0x000fe400078e00ff */
[----:B------:R-:W-:Y:S01]  /*5e30*/  FMUL R28, R27, R28 ;  /* 0x0000001c1b1c7220 */ /* 0x000fe20000400000 */
[----:B------:R-:W-:Y:S01]  /*5e40*/  @P0 FFMA.FTZ R2, R15, R8, +INF ;  /* 0x7f8000000f020423 */ /* 0x000fe20000010008 */
[----:B------:R-:W-:Y:S01]  /*5e50*/  FFMA.FTZ R25, R25, 1.4426950216293334961, R26 ;  /* 0x3fb8aa3b19197823 */ /* 0x000fe2000001001a */
[----:B------:R-:W-:Y:S01]  /*5e60*/  @P1 FFMA.FTZ R19, R16, R9, +INF ;  /* 0x7f80000010131423 */ /* 0x000fe20000010009 */
[----:B------:R-:W-:Y:S01]  /*5e70*/  FFMA.FTZ R27, R27, 1.4426950216293334961, R28 ;  /* 0x3fb8aa3b1b1b7823 */ /* 0x000fe2000001001c */
[----:B------:R-:W-:Y:S02]  /*5e80*/  @P5 IMAD.MOV.U32 R8, RZ, RZ, 0x7f800000 ;  /* 0x7f800000ff085424 */ /* 0x000fe400078e00ff */
[----:B------:R-:W-:Y:S01]  /*5e90*/  FADD R116, R116, R25 ;  /* 0x0000001974747221 */ /* 0x000fe20000000000 */
[----:B------:R-:W1:Y:S01]  /*5ea0*/  LDS.128 R20, [R117] ;  /* 0x0000000075147984 */ /* 0x000e620000000c00 */
[----:B------:R-:W-:-:S02]  /*5eb0*/  @P4 IMAD.MOV.U32 R9, RZ, RZ, 0x7f800000 ;  /* 0x7f800000ff094424 */ /* 0x000fc400078e00ff */
[----:B------:R-:W-:Y:S01]  /*5ec0*/  FADD R120, R120, R27 ;  /* 0x0000001b78787221 */ /* 0x000fe20000000000 */
[----:B------:R-:W-:Y:S01]  /*5ed0*/  @P5 FFMA.FTZ R116, R13, R8, +INF ;  /* 0x7f8000000d745423 */ /* 0x000fe20000010008 */
[----:B------:R-:W-:Y:S01]  /*5ee0*/  BAR.SYNC.DEFER_BLOCKING 0x0 ;  /* 0x0000000000007b1d */ /* 0x000fe20000010000 */
[C---:B------:R-:W-:Y:S01]  /*5ef0*/  @P4 FFMA.FTZ R120, R14.reuse, R9, +INF ;  /* 0x7f8000000e784423 */ /* 0x040fe20000010009 */
[----:B------:R-:W-:Y:S01]  /*5f00*/  FSETP.NEU.AND P0, PT, R14, RZ, PT ;  /* 0x000000ff0e00720b */ /* 0x000fe20003f0d000 */
[----:B0-----:R-:W-:Y:S01]  /*5f10*/  IMAD R25, R89, 0x7, RZ ;  /* 0x0000000759197824 */ /* 0x001fe200078e02ff */
[----:B------:R-:W-:Y:S01]  /*5f20*/  FSETP.NEU.AND P1, PT, R13, RZ, PT ;  /* 0x000000ff0d00720b */ /* 0x000fe20003f2d000 */
[----:B------:R-:W-:-:S03]  /*5f30*/  IMAD R13, R0, UR5, RZ ;  /* 0x00000005000d7c24 */ /* 0x000fc6000f8e02ff */
[----:B------:R-:W0:Y:S01]  /*5f40*/  LDC.64 R14, c[0x0][0x228] ;  /* 0x00008a00ff0e7b82 */ /* 0x000e220000000a00 */
[----:B------:R-:W-:Y:S01]  /*5f50*/  F2FP.SATFINITE.E4M3.F32.PACK_AB_MERGE_C R28, R81, R60, R56 ;  /* 0x0000003c511c723e */ /* 0x000fe20004807038 */
[----:B------:R-:W-:Y:S01]  /*5f60*/  USHF.R.S32.HI UR5, URZ, 0x1f, UR4 ;  /* 0x0000001f3f057899 */ /* 0x000fe20008011404 */
[----:B------:R-:W-:Y:S01]  /*5f70*/  F2FP.SATFINITE.E4M3.F32.PACK_AB_MERGE_C R29, R83, R58, R54 ;  /* 0x0000003a531d723e */ /* 0x000fe20004807036 */
[----:B------:R-:W-:Y:S01]  /*5f80*/  IMAD.SHL.U32 R27, R89, 0x8, RZ ;  /* 0x00000008591b7824 */ /* 0x000fe200078e00ff */
[----:B------:R-:W-:Y:S01]  /*5f90*/  F2FP.SATFINITE.E4M3.F32.PACK_AB_MERGE_C R30, R49, R30, R53 ;  /* 0x0000001e311e723e */ /* 0x000fe20004807035 */
[----:B------:R-:W-:Y:S01]  /*5fa0*/  IMAD R33, R89, 0xb, RZ ;  /* 0x0000000b59217824 */ /* 0x000fe200078e02ff */
[----:B------:R-:W-:Y:S01]  /*5fb0*/  F2FP.SATFINITE.E4M3.F32.PACK_AB_MERGE_C R31, R17, R24, R55 ;  /* 0x00000018111f723e */ /* 0x000fe20004807037 */
[C---:B------:R-:W-:Y:S01]  /*5fc0*/  IMAD.SHL.U32 R17, R89.reuse, 0x4, RZ ;  /* 0x0000000459117824 */ /* 0x040fe200078e00ff */
[----:B------:R-:W-:Y:S01]  /*5fd0*/  FSETP.NEU.AND P2, PT, R16, RZ, PT ;  /* 0x000000ff1000720b */ /* 0x000fe20003f4d000 */
[C---:B------:R-:W-:Y:S01]  /*5fe0*/  IMAD R35, R89.reuse, 0xc, RZ ;  /* 0x0000000c59237824 */ /* 0x040fe200078e02ff */
[C---:B--2---:R-:W-:Y:S01]  /*5ff0*/  PRMT R179, R172.reuse, 0x7770, RZ ;  /* 0x00007770acb37816 */ /* 0x044fe200000000ff */
[----:B------:R-:W-:Y:S01]  /*6000*/  IMAD R37, R89, 0xd, RZ ;  /* 0x0000000d59257824 */ /* 0x000fe200078e02ff */
[----:B------:R-:W-:Y:S01]  /*6010*/  PRMT R165, R173, 0x7773, RZ ;  /* 0x00007773ada57816 */ /* 0x000fe200000000ff */
[----:B------:R-:W-:Y:S01]  /*6020*/  IMAD R39, R89, 0xe, RZ ;  /* 0x0000000e59277824 */ /* 0x000fe200078e02ff */
[----:B------:R-:W-:Y:S01]  /*6030*/  PRMT R167, R173, 0x7772, RZ ;  /* 0x00007772ada77816 */ /* 0x000fe200000000ff */
[----:B------:R-:W-:Y:S01]  /*6040*/  IMAD R41, R89, 0xf, RZ ;  /* 0x0000000f59297824 */ /* 0x000fe200078e02ff */
[----:B------:R-:W-:Y:S01]  /*6050*/  PRMT R163, R173, 0x7771, RZ ;  /* 0x00007771ada37816 */ /* 0x000fe200000000ff */
[----:B------:R2:W-:Y:S01]  /*6060*/  STSM.16.M88.4 [R12], R44 ;  /* 0x0000002c0c007844 */ /* 0x0005e20000000200 */
[C---:B------:R-:W-:Y:S01]  /*6070*/  IMAD.SHL.U32 R43, R89.reuse, 0x10, RZ ;  /* 0x00000010592b7824 */ /* 0x040fe200078e00ff */
[----:B------:R-:W-:Y:S01]  /*6080*/  PRMT R171, R172, 0x7771, RZ ;  /* 0x00007771acab7816 */ /* 0x000fe200000000ff */
[C---:B------:R-:W-:Y:S01]  /*6090*/  IMAD R49, R89.reuse, 0x13, RZ ;  /* 0x0000001359317824 */ /* 0x040fe200078e02ff */
[----:B------:R-:W-:Y:S01]  /*60a0*/  BAR.SYNC.DEFER_BLOCKING 0x0 ;  /* 0x0000000000007b1d */ /* 0x000fe20000010000 */
[----:B------:R-:W-:Y:S01]  /*60b0*/  IMAD R51, R89, 0x14, RZ ;  /* 0x0000001459337824 */ /* 0x000fe200078e02ff */
[----:B------:R-:W-:Y:S01]  /*60c0*/  PRMT R173, R173, 0x7770, RZ ;  /* 0x00007770adad7816 */ /* 0x000fe200000000ff */
[C---:B------:R-:W-:Y:S01]  /*60d0*/  IMAD R53, R89.reuse, 0x15, RZ ;  /* 0x0000001559357824 */ /* 0x040fe200078e02ff */
[C---:B------:R-:W-:Y:S01]  /*60e0*/  PRMT R169, R174.reuse, 0x7770, RZ ;  /* 0x00007770aea97816 */ /* 0x040fe200000000ff */
[C---:B------:R-:W-:Y:S01]  /*60f0*/  IMAD R55, R89.reuse, 0x16, RZ ;  /* 0x0000001659377824 */ /* 0x040fe200078e02ff */
[----:B------:R-:W-:Y:S01]  /*6100*/  PRMT R161, R174, 0x7771, RZ ;  /* 0x00007771aea17816 */ /* 0x000fe200000000ff */
[----:B------:R-:W-:Y:S01]  /*6110*/  IMAD R57, R89, 0x17, RZ ;  /* 0x0000001759397824 */ /* 0x000fe200078e02ff */
[----:B-1----:R-:W-:Y:S01]  /*6120*/  PRMT R121, R23, 0x7773, RZ ;  /* 0x0000777317797816 */ /* 0x002fe200000000ff */
[----:B------:R-:W-:Y:S01]  /*6130*/  IMAD R59, R89, 0x18, RZ ;  /* 0x00000018593b7824 */ /* 0x000fe200078e02ff */
[----:B------:R-:W-:Y:S01]  /*6140*/  PRMT R143, R23, 0x7772, RZ ;  /* 0x00007772178f7816 */ /* 0x000fe200000000ff */
[----:B------:R-:W-:Y:S01]  /*6150*/  IMAD R61, R89, 0x19, RZ ;  /* 0x00000019593d7824 */ /* 0x000fe200078e02ff */
[----:B------:R-:W-:Y:S01]  /*6160*/  PRMT R181, R23, 0x7771, RZ ;  /* 0x0000777117b57816 */ /* 0x000fe200000000ff */
[----:B--2---:R-:W-:Y:S01]  /*6170*/  IMAD R45, R89, 0x11, RZ ;  /* 0x00000011592d7824 */ /* 0x004fe200078e02ff */
[----:B------:R-:W-:Y:S01]  /*6180*/  PRMT R189, R23, 0x7770, RZ ;  /* 0x0000777017bd7816 */ /* 0x000fe200000000ff */
[----:B------:R-:W-:Y:S01]  /*6190*/  IMAD R23, R89, 0x6, RZ ;  /* 0x0000000659177824 */ /* 0x000fe200078e02ff */
[----:B------:R-:W-:Y:S01]  /*61a0*/  PRMT R201, R21, 0x7773, RZ ;  /* 0x0000777315c97816 */ /* 0x000fe200000000ff */
[----:B------:R-:W-:Y:S01]  /*61b0*/  IMAD R47, R89, 0x12, RZ ;  /* 0x00000012592f7824 */ /* 0x000fe200078e02ff */
[----:B------:R-:W-:Y:S01]  /*61c0*/  PRMT R203, R21, 0x7772, RZ ;  /* 0x0000777215cb7816 */ /* 0x000fe200000000ff */
[----:B------:R-:W-:Y:S01]  /*61d0*/  IMAD R63, R89, 0x1a, RZ ;  /* 0x0000001a593f7824 */ /* 0x000fe200078e02ff */
[----:B------:R-:W-:Y:S01]  /*61e0*/  PRMT R207, R21, 0x7771, RZ ;  /* 0x0000777115cf7816 */ /* 0x000fe200000000ff */
[----:B------:R-:W-:Y:S01]  /*61f0*/  IMAD R65, R89, 0x1b, RZ ;  /* 0x0000001b59417824 */ /* 0x000fe200078e02ff */
[----:B------:R-:W-:Y:S01]  /*6200*/  PRMT R221, R21, 0x7770, RZ ;  /* 0x0000777015dd7816 */ /* 0x000fe200000000ff */
[C---:B------:R-:W-:Y:S01]  /*6210*/  IMAD R21, R89.reuse, 0x5, RZ ;  /* 0x0000000559157824 */ /* 0x040fe200078e02ff */
[----:B------:R-:W1:Y:S01]  /*6220*/  LDS.128 R8, [R117] ;  /* 0x0000000075087984 */ /* 0x000e620000000c00 */
[C---:B------:R-:W-:Y:S01]  /*6230*/  IMAD R67, R89.reuse, 0x1c, RZ ;  /* 0x0000001c59437824 */ /* 0x040fe200078e02ff */
[C---:B------:R-:W-:Y:S01]  /*6240*/  PRMT R217, R20.reuse, 0x7773, RZ ;  /* 0x0000777314d97816 */ /* 0x040fe200000000ff */
[C---:B------:R-:W-:Y:S01]  /*6250*/  IMAD R69, R89.reuse, 0x1d, RZ ;  /* 0x0000001d59457824 */ /* 0x040fe200078e02ff */
[----:B------:R-:W-:Y:S01]  /*6260*/  BAR.SYNC.DEFER_BLOCKING 0x0 ;  /* 0x0000000000007b1d */ /* 0x000fe20000010000 */
[C---:B------:R-:W-:Y:S01]  /*6270*/  IMAD R71, R89.reuse, 0x1e, RZ ;  /* 0x0000001e59477824 */ /* 0x040fe200078e02ff */
[C---:B------:R-:W-:Y:S01]  /*6280*/  PRMT R219, R20.reuse, 0x7772, RZ ;  /* 0x0000777214db7816 */ /* 0x040fe200000000ff */
[C---:B------:R-:W-:Y:S01]  /*6290*/  IMAD R73, R89.reuse, 0x1f, RZ ;  /* 0x0000001f59497824 */ /* 0x040fe200078e02ff */
[C---:B------:R-:W-:Y:S01]  /*62a0*/  PRMT R223, R20.reuse, 0x7771, RZ ;  /* 0x0000777114df7816 */ /* 0x040fe200000000ff */
[C---:B------:R-:W-:Y:S01]  /*62b0*/  IMAD.SHL.U32 R75, R89.reuse, 0x20, RZ ;  /* 0x00000020594b7824 */ /* 0x040fe200078e00ff */
[----:B------:R-:W-:Y:S01]  /*62c0*/  PRMT R233, R20, 0x7770, RZ ;  /* 0x0000777014e97816 */ /* 0x000fe200000000ff */
[C---:B------:R-:W-:Y:S01]  /*62d0*/  IMAD R77, R89.reuse, 0x21, RZ ;  /* 0x00000021594d7824 */ /* 0x040fe200078e02ff */
[C---:B------:R-:W-:Y:S01]  /*62e0*/  PRMT R153, R22.reuse, 0x7773, RZ ;  /* 0x0000777316997816 */ /* 0x040fe200000000ff */
[C---:B------:R-:W-:Y:S01]  /*62f0*/  IMAD R79, R89.reuse, 0x22, RZ ;  /* 0x00000022594f7824 */ /* 0x040fe200078e02ff */
[C---:B------:R-:W-:Y:S01]  /*6300*/  PRMT R151, R22.reuse, 0x7772, RZ ;  /* 0x0000777216977816 */ /* 0x040fe200000000ff */
[C---:B------:R-:W-:Y:S01]  /*6310*/  IMAD R81, R89.reuse, 0x23, RZ ;  /* 0x0000002359517824 */ /* 0x040fe200078e02ff */
[C---:B------:R-:W-:Y:S01]  /*6320*/  PRMT R191, R22.reuse, 0x7771, RZ ;  /* 0x0000777116bf7816 */ /* 0x040fe200000000ff */
[C---:B------:R-:W-:Y:S01]  /*6330*/  IMAD R83, R89.reuse, 0x24, RZ ;  /* 0x0000002459537824 */ /* 0x040fe200078e02ff */
        /* <DEDUP_REMOVED lines=10> */
[----:B------:R0:W-:Y:S01]  /*63e0*/  STSM.16.M88.4 [R12], R28 ;  /* 0x0000001c0c007844 */ /* 0x0001e20000000200 */
[C---:B------:R-:W-:Y:S01]  /*63f0*/  IMAD R243, R89.reuse, 0x2a, RZ ;  /* 0x0000002a59f37824 */ /* 0x040fe200078e02ff */
[C---:B------:R-:W-:Y:S01]  /*6400*/  PRMT R177, R172.reuse, 0x7772, RZ ;  /* 0x00007772acb17816 */ /* 0x040fe200000000ff */
[C---:B------:R-:W-:Y:S01]  /*6410*/  IMAD R245, R89.reuse, 0x2b, RZ ;  /* 0x0000002b59f57824 */ /* 0x040fe200078e02ff */
[----:B------:R-:W-:Y:S01]  /*6420*/  PRMT R175, R172, 0x7773, RZ ;  /* 0x00007773acaf7816 */ /* 0x000fe200000000ff */
[C---:B------:R-:W-:Y:S01]  /*6430*/  IMAD R247, R89.reuse, 0x2c, RZ ;  /* 0x0000002c59f77824 */ /* 0x040fe200078e02ff */
[C---:B------:R-:W-:Y:S01]  /*6440*/  PRMT R157, R174.reuse, 0x7772, RZ ;  /* 0x00007772ae9d7816 */ /* 0x040fe200000000ff */
[C---:B------:R-:W-:Y:S01]  /*6450*/  IMAD R249, R89.reuse, 0x2d, RZ ;  /* 0x0000002d59f97824 */ /* 0x040fe200078e02ff */
[----:B------:R-:W-:Y:S01]  /*6460*/  PRMT R155, R174, 0x7773, RZ ;  /* 0x00007773ae9b7816 */ /* 0x000fe200000000ff */
[C---:B------:R-:W-:Y:S01]  /*6470*/  IMAD R251, R89.reuse, 0x2e, RZ ;  /* 0x0000002e59fb7824 */ /* 0x040fe200078e02ff */
[----:B------:R-:W-:Y:S01]  /*6480*/  LOP3.LUT R18, R18, 0xf8, RZ, 0xc0, !PT ;  /* 0x000000f812127812 */ /* 0x000fe200078ec0ff */
[----:B------:R-:W-:Y:S01]  /*6490*/  IMAD R60, R89, 0x2f, RZ ;  /* 0x0000002f593c7824 */ /* 0x000fe200078e02ff */
[----:B-1----:R-:W-:Y:S01]  /*64a0*/  PRMT R183, R11, 0x7773, RZ ;  /* 0x000077730bb77816 */ /* 0x002fe200000000ff */
[----:B------:R-:W-:Y:S01]  /*64b0*/  IMAD R62, R89, 0x30, RZ ;  /* 0x00000030593e7824 */ /* 0x000fe200078e02ff */
[----:B------:R-:W-:Y:S01]  /*64c0*/  PRMT R185, R11, 0x7772, RZ ;  /* 0x000077720bb97816 */ /* 0x000fe200000000ff */
[----:B------:R-:W-:Y:S01]  /*64d0*/  IMAD R64, R89, 0x31, RZ ;  /* 0x0000003159407824 */ /* 0x000fe200078e02ff */
[----:B0-----:R-:W-:Y:S01]  /*64e0*/  IADD3 R12, P4, P5, R13, UR4, R14 ;  /* 0x000000040d0c7c10 */ /* 0x001fe2000fd9e00e */
[C---:B------:R-:W-:Y:S01]  /*64f0*/  IMAD R29, R89.reuse, 0x9, RZ ;  /* 0x00000009591d7824 */ /* 0x040fe200078e02ff */
[----:B------:R-:W-:Y:S01]  /*6500*/  SHF.R.S32.HI R14, RZ, 0x1f, R13 ;  /* 0x0000001fff0e7819 */ /* 0x000fe2000001140d */
[----:B------:R-:W-:Y:S01]  /*6510*/  IMAD R31, R89, 0xa, RZ ;  /* 0x0000000a591f7824 */ /* 0x000fe200078e02ff */
[----:B------:R-:W-:Y:S01]  /*6520*/  PRMT R187, R11, 0x7771, RZ ;  /* 0x000077710bbb7816 */ /* 0x000fe200000000ff */
[----:B------:R-:W-:Y:S01]  /*6530*/  IMAD R66, R89, 0x32, RZ ;  /* 0x0000003259427824 */ /* 0x000fe200078e02ff */
[----:B------:R-:W-:Y:S01]  /*6540*/  PRMT R197, R11, 0x7770, RZ ;  /* 0x000077700bc57816 */ /* 0x000fe200000000ff */
[C---:B------:R-:W-:Y:S01]  /*6550*/  IMAD.SHL.U32 R11, R89.reuse, 0x2, RZ ;  /* 0x00000002590b7824 */ /* 0x040fe200078e00ff */
[----:B------:R-:W-:Y:S01]  /*6560*/  IADD3.X R13, R14, UR5, R15, P4, P5 ;  /* 0x000000050e0d7c10 */ /* 0x000fe2000a7ea40f */
        /* <DEDUP_REMOVED lines=17> */
[----:B------:R-:W-:Y:S01]  /*6680*/  IADD3 R8, P4, R12, R89, RZ ;  /* 0x000000590c087210 */ /* 0x000fe20007f9e0ff */
[----:B------:R-:W-:Y:S01]  /*6690*/  IMAD R84, R89, 0x3b, RZ ;  /* 0x0000003b59547824 */ /* 0x000fe200078e02ff */
[-C--:B------:R-:W-:Y:S01]  /*66a0*/  IADD3 R10, P5, R11, R12.reuse, RZ ;  /* 0x0000000c0b0a7210 */ /* 0x080fe20007fbe0ff */
[----:B------:R-:W-:Y:S01]  /*66b0*/  IMAD R86, R89, 0x3c, RZ ;  /* 0x0000003c59567824 */ /* 0x000fe200078e02ff */
[----:B------:R-:W-:Y:S01]  /*66c0*/  IADD3 R88, P6, R15, R12, RZ ;  /* 0x0000000c0f587210 */ /* 0x000fe20007fde0ff */
[----:B------:R-:W-:Y:S01]  /*66d0*/  IMAD R142, R89, 0x3d, RZ ;  /* 0x0000003d598e7824 */ /* 0x000fe200078e02ff */
[----:B------:R-:W-:Y:S01]  /*66e0*/  PRMT R209, R9, 0x7773, RZ ;  /* 0x0000777309d17816 */ /* 0x000fe200000000ff */
[----:B------:R-:W-:Y:S01]  /*66f0*/  IMAD R144, R89, 0x3e, RZ ;  /* 0x0000003e59907824 */ /* 0x000fe200078e02ff */
[----:B------:R-:W-:Y:S01]  /*6700*/  PRMT R211, R9, 0x7772, RZ ;  /* 0x0000777209d37816 */ /* 0x000fe200000000ff */
[----:B------:R-:W-:Y:S01]  /*6710*/  IMAD R146, R89, 0x3f, RZ ;  /* 0x0000003f59927824 */ /* 0x000fe200078e02ff */
[C---:B------:R-:W-:Y:S01]  /*6720*/  PRMT R215, R9.reuse, 0x7771, RZ ;  /* 0x0000777109d77816 */ /* 0x040fe200000000ff */
[----:B------:R-:W-:Y:S01]  /*6730*/  BAR.SYNC.DEFER_BLOCKING 0x0 ;  /* 0x0000000000007b1d */ /* 0x000fe20000010000 */
[----:B------:R-:W-:-:S02]  /*6740*/  PRMT R229, R9, 0x7770, RZ ;  /* 0x0000777009e57816 */ /* 0x000fc400000000ff */
[-C--:B------:R-:W-:Y:S02]  /*6750*/  LEA.HI.X.SX32 R9, R89, R13.reuse, 0x1, P4 ;  /* 0x0000000d59097211 */ /* 0x080fe400020f0eff */
[-C--:B------:R-:W-:Y:S01]  /*6760*/  LEA.HI.X.SX32 R11, R11, R13.reuse, 0x1, P5 ;  /* 0x0000000d0b0b7211 */ /* 0x080fe200028f0eff */
[----:B------:R-:W-:Y:S01]  /*6770*/  ULDC UR4, c[0x0][0x27c] ;  /* 0x00009f0000047ab9 */ /* 0x000fe20000000800 */
[-C--:B------:R-:W-:Y:S01]  /*6780*/  LEA.HI.X.SX32 R89, R15, R13.reuse, 0x1, P6 ;  /* 0x0000000d0f597211 */ /* 0x080fe200030f0eff */
[----:B------:R-:W-:Y:S01]  /*6790*/  UIMAD UR4, UR17, UR4, URZ ;  /* 0x00000004110472a4 */ /* 0x000fe2000f8e023f */
[-C--:B------:R-:W-:Y:S02]  /*67a0*/  IADD3 R90, P4, R17, R12.reuse, RZ ;  /* 0x0000000c115a7210 */ /* 0x080fe40007f9e0ff */
[-C--:B------:R-:W-:Y:S01]  /*67b0*/  IADD3 R92, P5, R21, R12.reuse, RZ ;  /* 0x0000000c155c7210 */ /* 0x080fe20007fbe0ff */
[----:B------:R-:W-:Y:S01]  /*67c0*/  USHF.L.U32 UR6, UR4, 0x2, URZ ;  /* 0x0000000204067899 */ /* 0x000fe2000800063f */
[----:B------:R-:W-:Y:S01]  /*67d0*/  IADD3 R94, P6, R23, R12, RZ ;  /* 0x0000000c175e7210 */ /* 0x000fe20007fde0ff */
[----:B------:R-:W-:Y:S01]  /*67e0*/  UIMAD.WIDE UR4, UR4, 0x4, URZ ;  /* 0x00000004040478a5 */ /* 0x000fe2000f8e023f */
[----:B------:R-:W-:-:S02]  /*67f0*/  LEA.HI.X.SX32 R91, R17, R13, 0x1, P4 ;  /* 0x0000000d115b7211 */ /* 0x000fc400020f0eff */
[-C--:B------:R-:W-:Y:S02]  /*6800*/  LEA.HI.X.SX32 R93, R21, R13.reuse, 0x1, P5 ;  /* 0x0000000d155d7211 */ /* 0x080fe400028f0eff */
[-C--:B------:R-:W-:Y:S02]  /*6810*/  LEA.HI.X.SX32 R95, R23, R13.reuse, 0x1, P6 ;  /* 0x0000000d175f7211 */ /* 0x080fe400030f0eff */
[-C--:B------:R-:W-:Y:S02]  /*6820*/  IADD3 R96, P4, R25, R12.reuse, RZ ;  /* 0x0000000c19607210 */ /* 0x080fe40007f9e0ff */
[-C--:B------:R-:W-:Y:S01]  /*6830*/  IADD3 R98, P5, R27, R12.reuse, RZ ;  /* 0x0000000c1b627210 */ /* 0x080fe20007fbe0ff */
[----:B------:R-:W-:Y:S01]  /*6840*/  STG.E.U8 desc[UR20][R12.64], R179 ;  /* 0x000000b30c007986 */ /* 0x000fe2000c101114 */
[----:B------:R-:W-:Y:S02]  /*6850*/  IADD3 R100, P6, R29, R12, RZ ;  /* 0x0000000c1d647210 */ /* 0x000fe40007fde0ff */
[-C--:B------:R-:W-:Y:S01]  /*6860*/  LEA.HI.X.SX32 R97, R25, R13.reuse, 0x1, P4 ;  /* 0x0000000d19617211 */ /* 0x080fe200020f0eff */
[----:B------:R-:W-:Y:S01]  /*6870*/  STG.E.U8 desc[UR20][R8.64], R171 ;  /* 0x000000ab08007986 */ /* 0x000fe2000c101114 */
[----:B------:R-:W-:-:S02]  /*6880*/  LEA.HI.X.SX32 R99, R27, R13, 0x1, P5 ;  /* 0x0000000d1b637211 */ /* 0x000fc400028f0eff */
[-C--:B------:R-:W-:Y:S01]  /*6890*/  LEA.HI.X.SX32 R101, R29, R13.reuse, 0x1, P6 ;  /* 0x0000000d1d657211 */ /* 0x080fe200030f0eff */
[----:B------:R-:W-:Y:S01]  /*68a0*/  STG.E.U8 desc[UR20][R10.64], R173 ;  /* 0x000000ad0a007986 */ /* 0x000fe2000c101114 */
[-C--:B------:R-:W-:Y:S02]  /*68b0*/  IADD3 R102, P4, R31, R12.reuse, RZ ;  /* 0x0000000c1f667210 */ /* 0x080fe40007f9e0ff */
[-C--:B------:R-:W-:Y:S01]  /*68c0*/  IADD3 R104, P5, R33, R12.reuse, RZ ;  /* 0x0000000c21687210 */ /* 0x080fe20007fbe0ff */
[----:B------:R-:W-:Y:S01]  /*68d0*/  STG.E.U8 desc[UR20][R88.64], R163 ;  /* 0x000000a358007986 */ /* 0x000fe2000c101114 */
[----:B------:R-:W-:Y:S02]  /*68e0*/  IADD3 R106, P6, R35, R12, RZ ;  /* 0x0000000c236a7210 */ /* 0x000fe40007fde0ff */
[-C--:B------:R-:W-:Y:S01]  /*68f0*/  LEA.HI.X.SX32 R103, R31, R13.reuse, 0x1, P4 ;  /* 0x0000000d1f677211 */ /* 0x080fe200020f0eff */
[----:B------:R-:W0:Y:S01]  /*6900*/  LDS.128 R8, [R117] ;  /* 0x0000000075087984 */ /* 0x000e220000000c00 */
        /* <DEDUP_REMOVED lines=102> */
[CC--:B------:R-:W-:Y:S02]  /*6f70*/  IADD3 R52, P4, R251.reuse, R12.reuse, RZ ;  /* 0x0000000cfb347210 */ /* 0x0c0fe40007f9e0ff */
[-C--:B------:R-:W-:Y:S01]  /*6f80*/  IADD3 R54, P5, R60, R12.reuse, RZ ;  /* 0x0000000c3c367210 */ /* 0x080fe20007fbe0ff */
[----:B------:R-:W-:Y:S01]  /*6f90*/  STG.E.U8 desc[UR20][R36.64], R197 ;  /* 0x000000c524007986 */ /* 0x000fe2000c101114 */
[----:B------:R-:W-:Y:S02]  /*6fa0*/  IADD3 R56, P6, R62, R12, RZ ;  /* 0x0000000c3e387210 */ /* 0x000fe40007fde0ff */
[-C--:B------:R-:W-:Y:S01]  /*6fb0*/  LEA.HI.X.SX32 R53, R251, R13.reuse, 0x1, P4 ;  /* 0x0000000dfb357211 */ /* 0x080fe200020f0eff */
[----:B------:R-:W-:Y:S01]  /*6fc0*/  STG.E.U8 desc[UR20][R38.64], R187 ;  /* 0x000000bb26007986 */ /* 0x000fe2000c101114 */
[----:B------:R-:W-:-:S02]  /*6fd0*/  LEA.HI.X.SX32 R55, R60, R13, 0x1, P5 ;  /* 0x0000000d3c377211 */ /* 0x000fc400028f0eff */
[-C--:B------:R-:W-:Y:S01]  /*6fe0*/  LEA.HI.X.SX32 R57, R62, R13.reuse, 0x1, P6 ;  /* 0x0000000d3e397211 */ /* 0x080fe200030f0eff */
[----:B------:R0:W-:Y:S01]  /*6ff0*/  STG.E.U8 desc[UR20][R40.64], R227 ;  /* 0x000000e328007986 */ /* 0x0001e2000c101114 */
        /* <DEDUP_REMOVED lines=22> */
[-C--:B------:R-:W-:Y:S02]  /*7160*/  LEA.HI.X.SX32 R71, R76, R13.reuse, 0x1, P4 ;  /* 0x0000000d4c477211 */ /* 0x080fe400020f0eff */
[----:B------:R-:W-:-:S02]  /*7170*/  LEA.HI.X.SX32 R73, R78, R13, 0x1, P5 ;  /* 0x0000000d4e497211 */ /* 0x000fc400028f0eff */
[-C--:B------:R-:W-:Y:S02]  /*7180*/  LEA.HI.X.SX32 R75, R80, R13.reuse, 0x1, P6 ;  /* 0x0000000d504b7211 */ /* 0x080fe400030f0eff */
[-C--:B------:R-:W-:Y:S02]  /*7190*/  IADD3 R76, P4, R82, R12.reuse, RZ ;  /* 0x0000000c524c7210 */ /* 0x080fe40007f9e0ff */
[-C--:B------:R-:W-:Y:S02]  /*71a0*/  IADD3 R78, P5, R84, R12.reuse, RZ ;  /* 0x0000000c544e7210 */ /* 0x080fe40007fbe0ff */
[----:B------:R-:W-:Y:S02]  /*71b0*/  IADD3 R80, P6, R86, R12, RZ ;  /* 0x0000000c56507210 */ /* 0x000fe40007fde0ff */
[-C--:B------:R-:W-:Y:S02]  /*71c0*/  LEA.HI.X.SX32 R77, R82, R13.reuse, 0x1, P4 ;  /* 0x0000000d524d7211 */ /* 0x080fe400020f0eff */
[----:B------:R-:W-:-:S02]  /*71d0*/  LEA.HI.X.SX32 R79, R84, R13, 0x1, P5 ;  /* 0x0000000d544f7211 */ /* 0x000fc400028f0eff */
[----:B------:R-:W-:Y:S02]  /*71e0*/  LEA.HI.X.SX32 R81, R86, R13, 0x1, P6 ;  /* 0x0000000d56517211 */ /* 0x000fe400030f0eff */
[-C--:B------:R-:W-:Y:S02]  /*71f0*/  IADD3 R82, P4, R142, R12.reuse, RZ ;  /* 0x0000000c8e527210 */ /* 0x080fe40007f9e0ff */
[-C--:B------:R-:W-:Y:S02]  /*7200*/  IADD3 R84, P5, R144, R12.reuse, RZ ;  /* 0x0000000c90547210 */ /* 0x080fe40007fbe0ff */
[----:B------:R-:W-:Y:S02]  /*7210*/  IADD3 R86, P6, R146, R12, RZ ;  /* 0x0000000c92567210 */ /* 0x000fe40007fde0ff */
[C---:B0-----:R-:W-:Y:S02]  /*7220*/  PRMT R41, R8.reuse, 0x7770, RZ ;  /* 0x0000777008297816 */ /* 0x041fe400000000ff */
[----:B------:R-:W-:-:S02]  /*7230*/  PRMT R39, R8, 0x7771, RZ ;  /* 0x0000777108277816 */ /* 0x000fc400000000ff */
[C---:B------:R-:W-:Y:S01]  /*7240*/  PRMT R37, R9.reuse, 0x7770, RZ ;  /* 0x0000777009257816 */ /* 0x040fe200000000ff */
[----:B------:R-:W-:Y:S01]  /*7250*/  STG.E.U8 desc[UR20][R56.64], R41 ;  /* 0x0000002938007986 */ /* 0x000fe2000c101114 */
[-C--:B------:R-:W-:Y:S02]  /*7260*/  LEA.HI.X.SX32 R83, R142, R13.reuse, 0x1, P4 ;  /* 0x0000000d8e537211 */ /* 0x080fe400020f0eff */
[-C--:B------:R-:W-:Y:S01]  /*7270*/  LEA.HI.X.SX32 R85, R144, R13.reuse, 0x1, P5 ;  /* 0x0000000d90557211 */ /* 0x080fe200028f0eff */
[----:B------:R-:W-:Y:S01]  /*7280*/  STG.E.U8 desc[UR20][R58.64], R39 ;  /* 0x000000273a007986 */ /* 0x000fe2000c101114 */
[----:B------:R-:W-:Y:S02]  /*7290*/  LEA.HI.X.SX32 R87, R146, R13, 0x1, P6 ;  /* 0x0000000d92577211 */ /* 0x000fe400030f0eff */
[C---:B------:R-:W-:Y:S01]  /*72a0*/  PRMT R35, R9.reuse, 0x7771, RZ ;  /* 0x0000777109237816 */ /* 0x040fe200000000ff */
[----:B------:R-:W-:Y:S01]  /*72b0*/  STG.E.U8 desc[UR20][R60.64], R37 ;  /* 0x000000253c007986 */ /* 0x000fe2000c101114 */
[----:B------:R-:W-:-:S02]  /*72c0*/  PRMT R25, R9, 0x7773, RZ ;  /* 0x0000777309197816 */ /* 0x000fc400000000ff */
[----:B------:R-:W-:Y:S01]  /*72d0*/  PRMT R13, R9, 0x7772, RZ ;  /* 0x00007772090d7816 */ /* 0x000fe200000000ff */
[----:B------:R-:W-:Y:S01]  /*72e0*/  STG.E.U8 desc[UR20][R62.64], R35 ;  /* 0x000000233e007986 */ /* 0x000fe2000c101114 */
[C---:B------:R-:W-:Y:S02]  /*72f0*/  PRMT R33, R10.reuse, 0x7770, RZ ;  /* 0x000077700a217816 */ /* 0x040fe400000000ff */
[----:B------:R-:W-:Y:S02]  /*7300*/  PRMT R9, R10, 0x7771, RZ ;  /* 0x000077710a097816 */ /* 0x000fe400000000ff */
[C---:B------:R-:W-:Y:S01]  /*7310*/  PRMT R15, R11.reuse, 0x7773, RZ ;  /* 0x000077730b0f7816 */ /* 0x040fe200000000ff */
[----:B------:R-:W-:Y:S01]  /*7320*/  STG.E.U8 desc[UR20][R64.64], R33 ;  /* 0x0000002140007986 */ /* 0x000fe2000c101114 */
[C---:B------:R-:W-:Y:S02]  /*7330*/  PRMT R17, R11.reuse, 0x7772, RZ ;  /* 0x000077720b117816 */ /* 0x040fe400000000ff */
[C---:B------:R-:W-:Y:S01]  /*7340*/  PRMT R31, R11.reuse, 0x7771, RZ ;  /* 0x000077710b1f7816 */ /* 0x040fe200000000ff */
[----:B------:R0:W-:Y:S01]  /*7350*/  STG.E.U8 desc[UR20][R66.64], R9 ;  /* 0x0000000942007986 */ /* 0x0001e2000c101114 */
[----:B------:R-:W-:-:S02]  /*7360*/  PRMT R11, R11, 0x7770, RZ ;  /* 0x000077700b0b7816 */ /* 0x000fc400000000ff */
[C---:B------:R-:W-:Y:S02]  /*7370*/  PRMT R29, R8.reuse, 0x7772, RZ ;  /* 0x00007772081d7816 */ /* 0x040fe400000000ff */
[----:B------:R-:W-:Y:S01]  /*7380*/  PRMT R27, R8, 0x7773, RZ ;  /* 0x00007773081b7816 */ /* 0x000fe200000000ff */
[----:B------:R1:W-:Y:S01]  /*7390*/  STG.E.U8 desc[UR20][R68.64], R11 ;  /* 0x0000000b44007986 */ /* 0x0003e2000c101114 */
[C---:B------:R-:W-:Y:S02]  /*73a0*/  PRMT R23, R10.reuse, 0x7772, RZ ;  /* 0x000077720a177816 */ /* 0x040fe400000000ff */
[----:B------:R-:W-:Y:S01]  /*73b0*/  PRMT R21, R10, 0x7773, RZ ;  /* 0x000077730a157816 */ /* 0x000fe200000000ff */
[----:B------:R-:W-:Y:S01]  /*73c0*/  STG.E.U8 desc[UR20][R70.64], R31 ;  /* 0x0000001f46007986 */ /* 0x000fe2000c101114 */
[----:B------:R-:W-:Y:S02]  /*73d0*/  FSEL R8, R2, -INF , P3 ;  /* 0xff80000002087808 */ /* 0x000fe40001800000 */
[----:B------:R-:W-:Y:S01]  /*73e0*/  FSEL R2, R19, -INF , P2 ;  /* 0xff80000013027808 */ /* 0x000fe20001000000 */
[----:B------:R-:W-:Y:S01]  /*73f0*/  STG.E.U8 desc[UR20][R72.64], R29 ;  /* 0x0000001d48007986 */ /* 0x000fe2000c101114 */
[----:B0-----:R-:W-:Y:S01]  /*7400*/  FSEL R9, R116, -INF , P1 ;  /* 0xff80000074097808 */ /* 0x001fe20000800000 */
[----:B------:R-:W-:-:S02]  /*7410*/  FFMA R12, R8, 0.69314718246459960938, R7 ;  /* 0x3f317218080c7823 */ /* 0x000fc40000000007 */
[----:B------:R-:W-:Y:S01]  /*7420*/  STG.E.U8 desc[UR20][R74.64], R27 ;  /* 0x0000001b4a007986 */ /* 0x000fe2000c101114 */
[----:B-1----:R-:W-:Y:S01]  /*7430*/  FSEL R11, R120, -INF , P0 ;  /* 0xff800000780b7808 */ /* 0x002fe20000000000 */
[----:B------:R-:W-:Y:S02]  /*7440*/  FFMA R6, R9, 0.69314718246459960938, R6 ;  /* 0x3f31721809067823 */ /* 0x000fe40000000006 */
[----:B------:R0:W-:Y:S01]  /*7450*/  STG.E.U8 desc[UR20][R76.64], R13 ;  /* 0x0000000d4c007986 */ /* 0x0001e2000c101114 */
[----:B------:R-:W1:Y:S01]  /*7460*/  LDC.64 R8, c[0x0][0x230] ;  /* 0x00008c00ff087b82 */ /* 0x000e620000000a00 */
[----:B------:R-:W-:Y:S02]  /*7470*/  FFMA R7, R11, 0.69314718246459960938, R4 ;  /* 0x3f3172180b077823 */ /* 0x000fe40000000004 */
[----:B------:R-:W-:Y:S04]  /*7480*/  STG.E.U8 desc[UR20][R78.64], R25 ;  /* 0x000000194e007986 */ /* 0x000fe8000c101114 */
[----:B------:R-:W-:Y:S04]  /*7490*/  STG.E.U8 desc[UR20][R80.64], R23 ;  /* 0x0000001750007986 */ /* 0x000fe8000c101114 */
[----:B------:R-:W-:Y:S01]  /*74a0*/  STG.E.U8 desc[UR20][R82.64], R21 ;  /* 0x0000001552007986 */ /* 0x000fe2000c101114 */
[----:B0-----:R-:W-:Y:S01]  /*74b0*/  FFMA R13, R2, 0.69314718246459960938, R5 ;  /* 0x3f317218020d7823 */ /* 0x001fe20000000005 */
[----:B------:R-:W-:-:S02]  /*74c0*/  IMAD.SHL.U32 R5, R0, 0x4, RZ ;  /* 0x0000000400057824 */ /* 0x000fc400078e00ff */
[----:B------:R-:W-:Y:S01]  /*74d0*/  STG.E.U8 desc[UR20][R84.64], R17 ;  /* 0x0000001154007986 */ /* 0x000fe2000c101114 */
[----:B------:R-:W-:-:S03]  /*74e0*/  IMAD.HI R0, R0, 0x4, RZ ;  /* 0x0000000400007827 */ /* 0x000fc600078e02ff */
[----:B------:R-:W-:Y:S01]  /*74f0*/  STG.E.U8 desc[UR20][R86.64], R15 ;  /* 0x0000000f56007986 */ /* 0x000fe2000c101114 */
[----:B------:R-:W-:Y:S01]  /*7500*/  BAR.SYNC.DEFER_BLOCKING 0x0 ;  /* 0x0000000000007b1d */ /* 0x000fe20000010000 */
[----:B-1----:R-:W-:-:S04]  /*7510*/  IADD3 R4, P0, P1, R5, UR6, R8 ;  /* 0x0000000605047c10 */ /* 0x002fc8000f91e008 */
[----:B------:R-:W-:Y:S01]  /*7520*/  IADD3.X R5, R0, UR5, R9, P0, P1 ;  /* 0x0000000500057c10 */ /* 0x000fe200087e2409 */
[----:B------:R-:W-:Y:S04]  /*7530*/  STS.64 [R18+UR16], R12 ;  /* 0x0000000c12007988 */ /* 0x000fe80008000a10 */
[----:B------:R-:W-:Y:S01]  /*7540*/  STS.64 [R18+UR16+0x100], R6 ;  /* 0x0001000612007988 */ /* 0x000fe20008000a10 */
[----:B------:R-:W-:Y:S06]  /*7550*/  BAR.SYNC.DEFER_BLOCKING 0x0 ;  /* 0x0000000000007b1d */ /* 0x000fec0000010000 */
[----:B------:R-:W0:Y:S04]  /*7560*/  LDS R3, [R3] ;  /* 0x0000000003037984 */ /* 0x000e280000000800 */
[----:B0-----:R-:W-:Y:S01]  /*7570*/  STG.E desc[UR20][R4.64], R3 ;  /* 0x0000000304007986 */ /* 0x001fe2000c101914 */
[----:B------:R-:W-:Y:S05]  /*7580*/  EXIT ;  /* 0x000000000000794d */ /* 0x000fea0003800000 */
.L_x_2:
[----:B------:R-:W-:-:S00]  /*7590*/  BRA `(.L_x_2) ;  /* 0xfffffffc00fc7947 */ /* 0x000fc0000383ffff */
[----:B------:R-:W-:-:S00]  /*75a0*/  NOP ;  /* 0x0000000000007918 */ /* 0x000fc00000000000 */
        /* <DEDUP_REMOVED lines=13> */
.L_x_3:


//--------------------- .nv.global.init           --------------------------
	.section	.nv.global.init,"aw",@progbits
.nv.global.init:
	.type		_$_str,@object
	.size		_$_str,(.L_0 - _$_str)
_$_str:
        /*0000*/ 	.byte	0x5f, 0x5f, 0x43, 0x55, 0x44, 0x41, 0x5f, 0x46, 0x54, 0x5a, 0x00
.L_0:


//--------------------- .nv.shared.attn_fwd       --------------------------
	.section	.nv.shared.attn_fwd,"aw",@nobits
	.sectionflags	@""
	.align	16
	.zero		1024


//--------------------- .nv.shared.reserved.0     --------------------------
	.section	.nv.shared.reserved.0,"aw",@nobits
	.weak		__nv_reservedSMEM_offset_0_alias
	.size		__nv_reservedSMEM_offset_0_alias, 0, 0
	.other		__nv_reservedSMEM_offset_0_alias,@"STO_CUDA_RESERVED_SHARED STV_DEFAULT"
__nv_reservedSMEM_offset_0_alias:
	.zero		0


//--------------------- .nv.constant0.attn_fwd    --------------------------
	.section	.nv.constant0.attn_fwd,"a",@progbits
	.sectionflags	@""
	.align	4
.nv.constant0.attn_fwd:
	.zero		664


//--------------------- SYMBOLS --------------------------

	.type		.nv.reservedSmem.offset0,@object
	.size		.nv.reservedSmem.offset0,0x4
